	.target	sm_90a

	.elftype	@"ET_EXEC"


//--------------------- .note.nv.tkinfo           --------------------------
	.section	.note.nv.tkinfo,"",@"SHT_NOTE"
	.sectionflags	@"SHF_NOTE_NV_TKINFO"
	.tkinfo
        /*0018*/ 	.word	0x00000002
        /*0030*/ 	.string	""
        /*0030*/ 	.string	"ptxas"
        /*0030*/ 	.string	"Cuda compilation tools, release 13.0, V13.0.88"
        /*0030*/ 	.string	"Build cuda_13.0.r13.0/compiler.36424714_0"
        /*0030*/ 	.string	"-arch sm_90a -m 64 "



//--------------------- .note.nv.cuinfo           --------------------------
	.section	.note.nv.cuinfo,"",@"SHT_NOTE"
	.sectionflags	@"SHF_NOTE_NV_CUINFO"
        /*0018*/ 	.short	0x0002
        /*001a*/ 	.short	0x005a
        /*001c*/ 	.short	0x0082
	.zero		2


//--------------------- .nv.info                  --------------------------
	.section	.nv.info,"",@"SHT_CUDA_INFO"
	.align	4


	//----- nvinfo : EIATTR_REGCOUNT
	.align		4
        /*0000*/ 	.byte	0x04, 0x2f
        /*0002*/ 	.short	(.L_15 - .L_14)
	.align		4
.L_14:
        /*0004*/ 	.word	index@(_ZN7cutlass13device_kernelINS_4gemm6kernel13GemmUniversalIN4cute5tupleIJiiiiEEENS1_10collective13CollectiveMmaINS1_34MainloopSm90TmaGmmaWarpSpecializedILi6ENS5_IJNS4_1CILi1EEESB_SB_EEENS1_35KernelTmaWarpSpecializedCooperativeEEENS5_IJNSA_ILi128EEENSA_ILi64EEESF_EEENS_6half_tENS5_IJlSB_lEEESI_SJ_NS4_8TiledMMAINS4_8MMA_AtomIJNS4_4SM904GMMA25MMA_64x64x16_F32F16F16_SSILNSN_5MajorE0ELSP_0ELNSN_7ScaleInE1ELSQ_1EEEEEENS4_6LayoutINS5_IJNSA_ILi2EEESB_SB_EEENS5_IJSB_NSA_ILi0EEESW_EEEEENS5_IJNS4_10UnderscoreESZ_SZ_EEEEENS4_13SM90_TMA_LOADENS4_14ComposedLayoutINS4_7SwizzleILi3ELi4ELi3EEENS4_18smem_ptr_flag_bitsILi16EEENST_INS5_IJNSA_ILi8EEESG_EEENS5_IJSG_SB_EEEEEEEvNS4_8identityES12_S1C_vS1D_EENS_8epilogue10collective6detail29Sm90TmaWarpSpecializedAdapterINS1G_15DefaultEpilogueISI_SJ_SJ_NS1F_6thread17LinearCombinationISI_Li1EffLNS1K_9ScaleType4KindE0ELNS_15FloatRoundStyleE2ESI_EENS1_15EpilogueDefaultEEEEEvvEEEEvNT_6ParamsE)
        /*0008*/ 	.word	0x000000a8


	//----- nvinfo : EIATTR_FRAME_SIZE
	.align		4
.L_15:
        /*000c*/ 	.byte	0x04, 0x11
        /*000e*/ 	.short	(.L_17 - .L_16)
	.align		4
.L_16:
        /*0010*/ 	.word	index@(_ZN7cutlass13device_kernelINS_4gemm6kernel13GemmUniversalIN4cute5tupleIJiiiiEEENS1_10collective13CollectiveMmaINS1_34MainloopSm90TmaGmmaWarpSpecializedILi6ENS5_IJNS4_1CILi1EEESB_SB_EEENS1_35KernelTmaWarpSpecializedCooperativeEEENS5_IJNSA_ILi128EEENSA_ILi64EEESF_EEENS_6half_tENS5_IJlSB_lEEESI_SJ_NS4_8TiledMMAINS4_8MMA_AtomIJNS4_4SM904GMMA25MMA_64x64x16_F32F16F16_SSILNSN_5MajorE0ELSP_0ELNSN_7ScaleInE1ELSQ_1EEEEEENS4_6LayoutINS5_IJNSA_ILi2EEESB_SB_EEENS5_IJSB_NSA_ILi0EEESW_EEEEENS5_IJNS4_10UnderscoreESZ_SZ_EEEEENS4_13SM90_TMA_LOADENS4_14ComposedLayoutINS4_7SwizzleILi3ELi4ELi3EEENS4_18smem_ptr_flag_bitsILi16EEENST_INS5_IJNSA_ILi8EEESG_EEENS5_IJSG_SB_EEEEEEEvNS4_8identityES12_S1C_vS1D_EENS_8epilogue10collective6detail29Sm90TmaWarpSpecializedAdapterINS1G_15DefaultEpilogueISI_SJ_SJ_NS1F_6thread17LinearCombinationISI_Li1EffLNS1K_9ScaleType4KindE0ELNS_15FloatRoundStyleE2ESI_EENS1_15EpilogueDefaultEEEEEvvEEEEvNT_6ParamsE)
        /*0014*/ 	.word	0x00000000


	//----- nvinfo : EIATTR_MIN_STACK_SIZE
	.align		4
.L_17:
        /*0018*/ 	.byte	0x04, 0x12
        /*001a*/ 	.short	(.L_19 - .L_18)
	.align		4
.L_18:
        /*001c*/ 	.word	index@(_ZN7cutlass13device_kernelINS_4gemm6kernel13GemmUniversalIN4cute5tupleIJiiiiEEENS1_10collective13CollectiveMmaINS1_34MainloopSm90TmaGmmaWarpSpecializedILi6ENS5_IJNS4_1CILi1EEESB_SB_EEENS1_35KernelTmaWarpSpecializedCooperativeEEENS5_IJNSA_ILi128EEENSA_ILi64EEESF_EEENS_6half_tENS5_IJlSB_lEEESI_SJ_NS4_8TiledMMAINS4_8MMA_AtomIJNS4_4SM904GMMA25MMA_64x64x16_F32F16F16_SSILNSN_5MajorE0ELSP_0ELNSN_7ScaleInE1ELSQ_1EEEEEENS4_6LayoutINS5_IJNSA_ILi2EEESB_SB_EEENS5_IJSB_NSA_ILi0EEESW_EEEEENS5_IJNS4_10UnderscoreESZ_SZ_EEEEENS4_13SM90_TMA_LOADENS4_14ComposedLayoutINS4_7SwizzleILi3ELi4ELi3EEENS4_18smem_ptr_flag_bitsILi16EEENST_INS5_IJNSA_ILi8EEESG_EEENS5_IJSG_SB_EEEEEEEvNS4_8identityES12_S1C_vS1D_EENS_8epilogue10collective6detail29Sm90TmaWarpSpecializedAdapterINS1G_15DefaultEpilogueISI_SJ_SJ_NS1F_6thread17LinearCombinationISI_Li1EffLNS1K_9ScaleType4KindE0ELNS_15FloatRoundStyleE2ESI_EENS1_15EpilogueDefaultEEEEEvvEEEEvNT_6ParamsE)
        /*0020*/ 	.word	0x00000000
.L_19:


//--------------------- .nv.compat                --------------------------
	.section	.nv.compat,"",@"SHT_CUDA_COMPAT_INFO"
	.align	4
        /*0000*/ 	.byte	0x02, 0x09, 0x01, 0x00, 0x02, 0x02, 0x04, 0x00, 0x02, 0x05, 0x05, 0x00, 0x03, 0x07, 0x01, 0x01
        /*0010*/ 	.byte	0x02, 0x03, 0x01, 0x00, 0x02, 0x06, 0x01, 0x00, 0x04, 0x0b, 0x08, 0x00, 0x00, 0x00, 0x00, 0x00
        /*0020*/ 	.byte	0x00, 0x00, 0x00, 0x00


//--------------------- .nv.info._ZN7cutlass13device_kernelINS_4gemm6kernel13GemmUniversalIN4cute5tupleIJiiiiEEENS1_10collective13CollectiveMmaINS1_34MainloopSm90TmaGmmaWarpSpecializedILi6ENS5_IJNS4_1CILi1EEESB_SB_EEENS1_35KernelTmaWarpSpecializedCooperativeEEENS5_IJNSA_ILi128EEENSA_ILi64EEESF_EEENS_6half_tENS5_IJlSB_lEEESI_SJ_NS4_8TiledMMAINS4_8MMA_AtomIJNS4_4SM904GMMA25MMA_64x64x16_F32F16F16_SSILNSN_5MajorE0ELSP_0ELNSN_7ScaleInE1ELSQ_1EEEEEENS4_6LayoutINS5_IJNSA_ILi2EEESB_SB_EEENS5_IJSB_NSA_ILi0EEESW_EEEEENS5_IJNS4_10UnderscoreESZ_SZ_EEEEENS4_13SM90_TMA_LOADENS4_14ComposedLayoutINS4_7SwizzleILi3ELi4ELi3EEENS4_18smem_ptr_flag_bitsILi16EEENST_INS5_IJNSA_ILi8EEESG_EEENS5_IJSG_SB_EEEEEEEvNS4_8identityES12_S1C_vS1D_EENS_8epilogue10collective6detail29Sm90TmaWarpSpecializedAdapterINS1G_15DefaultEpilogueISI_SJ_SJ_NS1F_6thread17LinearCombinationISI_Li1EffLNS1K_9ScaleType4KindE0ELNS_15FloatRoundStyleE2ESI_EENS1_15EpilogueDefaultEEEEEvvEEEEvNT_6ParamsE --------------------------
	.section	.nv.info._ZN7cutlass13device_kernelINS_4gemm6kernel13GemmUniversalIN4cute5tupleIJiiiiEEENS1_10collective13CollectiveMmaINS1_34MainloopSm90TmaGmmaWarpSpecializedILi6ENS5_IJNS4_1CILi1EEESB_SB_EEENS1_35KernelTmaWarpSpecializedCooperativeEEENS5_IJNSA_ILi128EEENSA_ILi64EEESF_EEENS_6half_tENS5_IJlSB_lEEESI_SJ_NS4_8TiledMMAINS4_8MMA_AtomIJNS4_4SM904GMMA25MMA_64x64x16_F32F16F16_SSILNSN_5MajorE0ELSP_0ELNSN_7ScaleInE1ELSQ_1EEEEEENS4_6LayoutINS5_IJNSA_ILi2EEESB_SB_EEENS5_IJSB_NSA_ILi0EEESW_EEEEENS5_IJNS4_10UnderscoreESZ_SZ_EEEEENS4_13SM90_TMA_LOADENS4_14ComposedLayoutINS4_7SwizzleILi3ELi4ELi3EEENS4_18smem_ptr_flag_bitsILi16EEENST_INS5_IJNSA_ILi8EEESG_EEENS5_IJSG_SB_EEEEEEEvNS4_8identityES12_S1C_vS1D_EENS_8epilogue10collective6detail29Sm90TmaWarpSpecializedAdapterINS1G_15DefaultEpilogueISI_SJ_SJ_NS1F_6thread17LinearCombinationISI_Li1EffLNS1K_9ScaleType4KindE0ELNS_15FloatRoundStyleE2ESI_EENS1_15EpilogueDefaultEEEEEvvEEEEvNT_6ParamsE,"",@"SHT_CUDA_INFO"
	.sectionflags	@""
	.align	4


	//----- nvinfo : EIATTR_CUDA_API_VERSION
	.align		4
        /*0000*/ 	.byte	0x04, 0x37
        /*0002*/ 	.short	(.L_21 - .L_20)
.L_20:
        /*0004*/ 	.word	0x00000082


	//----- nvinfo : EIATTR_KPARAM_INFO
	.align		4
.L_21:
        /*0008*/ 	.byte	0x04, 0x17
        /*000a*/ 	.short	(.L_23 - .L_22)
.L_22:
        /*000c*/ 	.word	0x00000000
        /*0010*/ 	.short	0x0000
        /*0012*/ 	.short	0x0070
        /*0014*/ 	.byte	0x00, 0xf0, 0x01, 0x10


	//----- nvinfo : EIATTR_SPARSE_MMA_MASK
	.align		4
.L_23:
        /*0018*/ 	.byte	0x03, 0x50
        /*001a*/ 	.short	0x0000


	//----- nvinfo : EIATTR_MAXREG_COUNT
	.align		4
        /*001c*/ 	.byte	0x03, 0x1b
        /*001e*/ 	.short	0x00a8


	//----- nvinfo : EIATTR_NUM_BARRIERS
	.align		4
        /*0020*/ 	.byte	0x02, 0x4c
        /*0022*/ 	.byte	0x01
	.zero		1


	//----- nvinfo : EIATTR_EXTERNS
	.align		4
        /*0024*/ 	.byte	0x04, 0x0f
        /*0026*/ 	.short	(.L_25 - .L_24)


	//   ....[0]....
	.align		4
.L_24:
        /*0028*/ 	.word	index@(__assertfail)


	//----- nvinfo : EIATTR_MERCURY_ISA_VERSION
	.align		4
.L_25:
        /*002c*/ 	.byte	0x03, 0x5f
        /*002e*/ 	.short	0x0101


	//----- nvinfo : EIATTR_INT_WARP_WIDE_INSTR_OFFSETS
	.align		4
        /*0030*/ 	.byte	0x04, 0x31
        /*0032*/ 	.short	(.L_27 - .L_26)


	//   ....[0]....
.L_26:
        /*0034*/ 	.word	0x00000430


	//   ....[1]....
        /*0038*/ 	.word	0x00000440


	//   ....[2]....
        /*003c*/ 	.word	0x00000500


	//----- nvinfo : EIATTR_COOP_GROUP_MASK_REGIDS
	.align		4
.L_27:
        /*0040*/ 	.byte	0x04, 0x29
        /*0042*/ 	.short	(.L_29 - .L_28)


	//   ....[0]....
.L_28:
        /*0044*/ 	.word	0xffffffff


	//   ....[1]....
        /*0048*/ 	.word	0xffffffff


	//   ....[2]....
        /*004c*/ 	.word	0xffffffff


	//   ....[3]....
        /*0050*/ 	.word	0xffffffff


	//   ....[4]....
        /*0054*/ 	.word	0xffffffff


	//----- nvinfo : EIATTR_COOP_GROUP_INSTR_OFFSETS
	.align		4
.L_29:
        /*0058*/ 	.byte	0x04, 0x28
        /*005a*/ 	.short	(.L_31 - .L_30)


	//   ....[0]....
.L_30:
        /*005c*/ 	.word	0x00000060


	//   ....[1]....
        /*0060*/ 	.word	0x00000070


	//   ....[2]....
        /*0064*/ 	.word	0x00000130


	//   ....[3]....
        /*0068*/ 	.word	0x00000300


	//   ....[4]....
        /*006c*/ 	.word	0x00001200


	//----- nvinfo : EIATTR_REG_RECONFIG
	.align		4
.L_31:
        /*0070*/ 	.byte	0x01, 0x54
	.zero		2


	//----- nvinfo : EIATTR_SYSCALL_OFFSETS
	.align		4
        /*0074*/ 	.byte	0x04, 0x46
        /*0076*/ 	.short	(.L_33 - .L_32)


	//   ....[0]....
.L_32:
        /*0078*/ 	.word	0x000013f0


	//----- nvinfo : EIATTR_MBARRIER_INSTR_OFFSETS
	.align		4
.L_33:
        /*007c*/ 	.byte	0x04, 0x39
        /*007e*/ 	.short	(.L_35 - .L_34)


	//   ....[0]....
.L_34:
        /*0080*/ 	.word	0x00000230
        /*0084*/ 	.word	0x000000ff
        /*0088*/ 	.word	0x00000000
        /*008c*/ 	.short	0x0100
        /*008e*/ 	.byte	0x08
	.zero		1


	//   ....[1]....
        /*0090*/ 	.word	0x00000240
        /*0094*/ 	.word	0x000000ff
        /*0098*/ 	.word	0x00000030
        /*009c*/ 	.short	0x0100
        /*009e*/ 	.byte	0x08
	.zero		1


	//   ....[2]....
        /*00a0*/ 	.word	0x00000250
        /*00a4*/ 	.word	0x000000ff
        /*00a8*/ 	.word	0x00000008
        /*00ac*/ 	.short	0x0100
        /*00ae*/ 	.byte	0x08
	.zero		1


	//   ....[3]....
        /*00b0*/ 	.word	0x00000260
        /*00b4*/ 	.word	0x000000ff
        /*00b8*/ 	.word	0x00000038
        /*00bc*/ 	.short	0x0100
        /*00be*/ 	.byte	0x08
	.zero		1


	//   ....[4]....
        /*00c0*/ 	.word	0x00000270
        /*00c4*/ 	.word	0x000000ff
        /*00c8*/ 	.word	0x00000010
        /*00cc*/ 	.short	0x0100
        /*00ce*/ 	.byte	0x08
	.zero		1


	//   ....[5]....
        /*00d0*/ 	.word	0x00000280
        /*00d4*/ 	.word	0x000000ff
        /*00d8*/ 	.word	0x00000040
        /*00dc*/ 	.short	0x0100
        /*00de*/ 	.byte	0x08
	.zero		1


	//   ....[6]....
        /*00e0*/ 	.word	0x00000290
        /*00e4*/ 	.word	0x000000ff
        /*00e8*/ 	.word	0x00000018
        /*00ec*/ 	.short	0x0100
        /*00ee*/ 	.byte	0x08
	.zero		1


	//   ....[7]....
        /*00f0*/ 	.word	0x000002a0
        /*00f4*/ 	.word	0x000000ff
        /*00f8*/ 	.word	0x00000048
        /*00fc*/ 	.short	0x0100
        /*00fe*/ 	.byte	0x08
	.zero		1


	//   ....[8]....
        /*0100*/ 	.word	0x000002b0
        /*0104*/ 	.word	0x000000ff
        /*0108*/ 	.word	0x00000020
        /*010c*/ 	.short	0x0100
        /*010e*/ 	.byte	0x08
	.zero		1


	//   ....[9]....
        /*0110*/ 	.word	0x000002c0
        /*0114*/ 	.word	0x000000ff
        /*0118*/ 	.word	0x00000050
        /*011c*/ 	.short	0x0100
        /*011e*/ 	.byte	0x08
	.zero		1


	//   ....[10]....
        /*0120*/ 	.word	0x000002d0
        /*0124*/ 	.word	0x000000ff
        /*0128*/ 	.word	0x00000028
        /*012c*/ 	.short	0x0100
        /*012e*/ 	.byte	0x08
	.zero		1


	//   ....[11]....
        /*0130*/ 	.word	0x000002e0
        /*0134*/ 	.word	0x000000ff
        /*0138*/ 	.word	0x00000058
        /*013c*/ 	.short	0x0100
        /*013e*/ 	.byte	0x08
	.zero		1


	//   ....[12]....
        /*0140*/ 	.word	0x00000580
        /*0144*/ 	.word	0x000000ff
        /*0148*/ 	.word	0x00000070
        /*014c*/ 	.short	0x0100
        /*014e*/ 	.byte	0x08
	.zero		1


	//   ....[13]....
        /*0150*/ 	.word	0x00000600
        /*0154*/ 	.word	0x000000ff
        /*0158*/ 	.word	0x00000078
        /*015c*/ 	.short	0x0100
        /*015e*/ 	.byte	0x08
	.zero		1


	//   ....[14]....
        /*0160*/ 	.word	0x00001470
        /*0164*/ 	.word	0x00000003
        /*0168*/ 	.word	0x00000000
        /*016c*/ 	.short	0x010a
        /*016e*/ 	.byte	0x3f
	.zero		1


	//   ....[15]....
        /*0170*/ 	.word	0x000014d0
        /*0174*/ 	.word	0x00000003
        /*0178*/ 	.word	0x00000000
        /*017c*/ 	.short	0x010a
        /*017e*/ 	.byte	0x3f
	.zero		1


	//   ....[16]....
        /*0180*/ 	.word	0x000019e0
        /*0184*/ 	.word	0x000000ff
        /*0188*/ 	.word	0x00000000
        /*018c*/ 	.short	0x010a
        /*018e*/ 	.byte	0x08
	.zero		1


	//   ....[17]....
        /*0190*/ 	.word	0x00001a20
        /*0194*/ 	.word	0x000000ff
        /*0198*/ 	.word	0x00000000
        /*019c*/ 	.short	0x010a
        /*019e*/ 	.byte	0x08
	.zero		1


	//   ....[18]....
        /*01a0*/ 	.word	0x00001e40
        /*01a4*/ 	.word	0x000000ff
        /*01a8*/ 	.word	0x00000000
        /*01ac*/ 	.short	0x0101
        /*01ae*/ 	.byte	0x07
	.zero		1


	//   ....[19]....
        /*01b0*/ 	.word	0x00002020
        /*01b4*/ 	.word	0x000000ff
        /*01b8*/ 	.word	0x00000000
        /*01bc*/ 	.short	0x0101
        /*01be*/ 	.byte	0x06
	.zero		1


	//   ....[20]....
        /*01c0*/ 	.word	0x000053e0
        /*01c4*/ 	.word	0x0000000e
        /*01c8*/ 	.word	0x00000030
        /*01cc*/ 	.short	0x010a
        /*01ce*/ 	.byte	0x3f
	.zero		1


	//   ....[21]....
        /*01d0*/ 	.word	0x00005830
        /*01d4*/ 	.word	0x00000006
        /*01d8*/ 	.word	0x00000078
        /*01dc*/ 	.short	0x0101
        /*01de*/ 	.byte	0x3f
	.zero		1


	//   ....[22]....
        /*01e0*/ 	.word	0x00005f50
        /*01e4*/ 	.word	0x00000007
        /*01e8*/ 	.word	0x00000000
        /*01ec*/ 	.short	0x010a
        /*01ee*/ 	.byte	0x3f
	.zero		1


	//   ....[23]....
        /*01f0*/ 	.word	0x00005fd0
        /*01f4*/ 	.word	0x00000009
        /*01f8*/ 	.word	0x00000000
        /*01fc*/ 	.short	0x010a
        /*01fe*/ 	.byte	0x3f
	.zero		1


	//   ....[24]....
        /*0200*/ 	.word	0x00006060
        /*0204*/ 	.word	0x00000006
        /*0208*/ 	.word	0x00000000
        /*020c*/ 	.short	0x010a
        /*020e*/ 	.byte	0x3f
	.zero		1


	//   ....[25]....
        /*0210*/ 	.word	0x000060f0
        /*0214*/ 	.word	0x00000009
        /*0218*/ 	.word	0x00000000
        /*021c*/ 	.short	0x010a
        /*021e*/ 	.byte	0x3f
	.zero		1


	//   ....[26]....
        /*0220*/ 	.word	0x00006180
        /*0224*/ 	.word	0x00000006
        /*0228*/ 	.word	0x00000000
        /*022c*/ 	.short	0x010a
        /*022e*/ 	.byte	0x3f
	.zero		1


	//   ....[27]....
        /*0230*/ 	.word	0x00006210
        /*0234*/ 	.word	0x00000003
        /*0238*/ 	.word	0x00000000
        /*023c*/ 	.short	0x010a
        /*023e*/ 	.byte	0x3f
	.zero		1


	//   ....[28]....
        /*0240*/ 	.word	0x00006270
        /*0244*/ 	.word	0x00000003
        /*0248*/ 	.word	0x00000000
        /*024c*/ 	.short	0x010a
        /*024e*/ 	.byte	0x3f
	.zero		1


	//   ....[29]....
        /*0250*/ 	.word	0x000062d0
        /*0254*/ 	.word	0x00000004
        /*0258*/ 	.word	0x00000000
        /*025c*/ 	.short	0x010a
        /*025e*/ 	.byte	0x3f
	.zero		1


	//   ....[30]....
        /*0260*/ 	.word	0x000063a0
        /*0264*/ 	.word	0x0000000e
        /*0268*/ 	.word	0x00000030
        /*026c*/ 	.short	0x010a
        /*026e*/ 	.byte	0x3f
	.zero		1


	//   ....[31]....
        /*0270*/ 	.word	0x00006470
        /*0274*/ 	.word	0x00000007
        /*0278*/ 	.word	0x00000000
        /*027c*/ 	.short	0x010a
        /*027e*/ 	.byte	0x3f
	.zero		1


	//   ....[32]....
        /*0280*/ 	.word	0x000064c0
        /*0284*/ 	.word	0x00000009
        /*0288*/ 	.word	0x00000000
        /*028c*/ 	.short	0x010a
        /*028e*/ 	.byte	0x3f
	.zero		1


	//   ....[33]....
        /*0290*/ 	.word	0x00006510
        /*0294*/ 	.word	0x00000006
        /*0298*/ 	.word	0x00000000
        /*029c*/ 	.short	0x010a
        /*029e*/ 	.byte	0x3f
	.zero		1


	//   ....[34]....
        /*02a0*/ 	.word	0x00006560
        /*02a4*/ 	.word	0x00000009
        /*02a8*/ 	.word	0x00000000
        /*02ac*/ 	.short	0x010a
        /*02ae*/ 	.byte	0x3f
	.zero		1


	//   ....[35]....
        /*02b0*/ 	.word	0x000065b0
        /*02b4*/ 	.word	0x00000006
        /*02b8*/ 	.word	0x00000000
        /*02bc*/ 	.short	0x010a
        /*02be*/ 	.byte	0x3f
	.zero		1


	//----- nvinfo : EIATTR_NUM_MBARRIERS
	.align		4
.L_35:
        /*02c0*/ 	.byte	0x03, 0x38
        /*02c2*/ 	.short	0x000e


	//----- nvinfo : EIATTR_EXIT_INSTR_OFFSETS
	.align		4
        /*02c4*/ 	.byte	0x04, 0x1c
        /*02c6*/ 	.short	(.L_37 - .L_36)


	//   ....[0]....
.L_36:
        /*02c8*/ 	.word	0x000006a0


	//   ....[1]....
        /*02cc*/ 	.word	0x00000f60


	//   ....[2]....
        /*02d0*/ 	.word	0x00004ac0


	//   ....[3]....
        /*02d4*/ 	.word	0x000050f0


	//   ....[4]....
        /*02d8*/ 	.word	0x00006260


	//----- nvinfo : EIATTR_MAX_THREADS
	.align		4
.L_37:
        /*02dc*/ 	.byte	0x04, 0x05
        /*02de*/ 	.short	(.L_39 - .L_38)
.L_38:
        /*02e0*/ 	.word	0x00000180
        /*02e4*/ 	.word	0x00000001
        /*02e8*/ 	.word	0x00000001


	//----- nvinfo : EIATTR_CRS_STACK_SIZE
	.align		4
.L_39:
        /*02ec*/ 	.byte	0x04, 0x1e
        /*02ee*/ 	.short	(.L_41 - .L_40)
.L_40:
        /*02f0*/ 	.word	0x00000000


	//----- nvinfo : EIATTR_CBANK_PARAM_SIZE
	.align		4
.L_41:
        /*02f4*/ 	.byte	0x03, 0x19
        /*02f6*/ 	.short	0x0470


	//----- nvinfo : EIATTR_PARAM_CBANK
	.align		4
        /*02f8*/ 	.byte	0x04, 0x0a
        /*02fa*/ 	.short	(.L_43 - .L_42)
	.align		4
.L_42:
        /*02fc*/ 	.word	index@(.nv.constant0._ZN7cutlass13device_kernelINS_4gemm6kernel13GemmUniversalIN4cute5tupleIJiiiiEEENS1_10collective13CollectiveMmaINS1_34MainloopSm90TmaGmmaWarpSpecializedILi6ENS5_IJNS4_1CILi1EEESB_SB_EEENS1_35KernelTmaWarpSpecializedCooperativeEEENS5_IJNSA_ILi128EEENSA_ILi64EEESF_EEENS_6half_tENS5_IJlSB_lEEESI_SJ_NS4_8TiledMMAINS4_8MMA_AtomIJNS4_4SM904GMMA25MMA_64x64x16_F32F16F16_SSILNSN_5MajorE0ELSP_0ELNSN_7ScaleInE1ELSQ_1EEEEEENS4_6LayoutINS5_IJNSA_ILi2EEESB_SB_EEENS5_IJSB_NSA_ILi0EEESW_EEEEENS5_IJNS4_10UnderscoreESZ_SZ_EEEEENS4_13SM90_TMA_LOADENS4_14ComposedLayoutINS4_7SwizzleILi3ELi4ELi3EEENS4_18smem_ptr_flag_bitsILi16EEENST_INS5_IJNSA_ILi8EEESG_EEENS5_IJSG_SB_EEEEEEEvNS4_8identityES12_S1C_vS1D_EENS_8epilogue10collective6detail29Sm90TmaWarpSpecializedAdapterINS1G_15DefaultEpilogueISI_SJ_SJ_NS1F_6thread17LinearCombinationISI_Li1EffLNS1K_9ScaleType4KindE0ELNS_15FloatRoundStyleE2ESI_EENS1_15EpilogueDefaultEEEEEvvEEEEvNT_6ParamsE)
        /*0300*/ 	.short	0x0210
        /*0302*/ 	.short	0x0470


	//----- nvinfo : EIATTR_SW_WAR
	.align		4
.L_43:
        /*0304*/ 	.byte	0x04, 0x36
        /*0306*/ 	.short	(.L_45 - .L_44)
.L_44:
        /*0308*/ 	.word	0x00000008
.L_45:


//--------------------- .nv.callgraph             --------------------------
	.section	.nv.callgraph,"",@"SHT_CUDA_CALLGRAPH"
	.align	4
	.sectionentsize	8
	.align		4
        /*0000*/ 	.word	0x00000000
	.align		4
        /*0004*/ 	.word	0xffffffff
	.align		4
        /*0008*/ 	.word	index@(_ZN7cutlass13device_kernelINS_4gemm6kernel13GemmUniversalIN4cute5tupleIJiiiiEEENS1_10collective13CollectiveMmaINS1_34MainloopSm90TmaGmmaWarpSpecializedILi6ENS5_IJNS4_1CILi1EEESB_SB_EEENS1_35KernelTmaWarpSpecializedCooperativeEEENS5_IJNSA_ILi128EEENSA_ILi64EEESF_EEENS_6half_tENS5_IJlSB_lEEESI_SJ_NS4_8TiledMMAINS4_8MMA_AtomIJNS4_4SM904GMMA25MMA_64x64x16_F32F16F16_SSILNSN_5MajorE0ELSP_0ELNSN_7ScaleInE1ELSQ_1EEEEEENS4_6LayoutINS5_IJNSA_ILi2EEESB_SB_EEENS5_IJSB_NSA_ILi0EEESW_EEEEENS5_IJNS4_10UnderscoreESZ_SZ_EEEEENS4_13SM90_TMA_LOADENS4_14ComposedLayoutINS4_7SwizzleILi3ELi4ELi3EEENS4_18smem_ptr_flag_bitsILi16EEENST_INS5_IJNSA_ILi8EEESG_EEENS5_IJSG_SB_EEEEEEEvNS4_8identityES12_S1C_vS1D_EENS_8epilogue10collective6detail29Sm90TmaWarpSpecializedAdapterINS1G_15DefaultEpilogueISI_SJ_SJ_NS1F_6thread17LinearCombinationISI_Li1EffLNS1K_9ScaleType4KindE0ELNS_15FloatRoundStyleE2ESI_EENS1_15EpilogueDefaultEEEEEvvEEEEvNT_6ParamsE)
	.align		4
        /*000c*/ 	.word	index@(__assertfail)
	.align		4
        /*0010*/ 	.word	0x00000000
	.align		4
        /*0014*/ 	.word	0xfffffffe
	.align		4
        /*0018*/ 	.word	0x00000000
	.align		4
        /*001c*/ 	.word	0xfffffffd
	.align		4
        /*0020*/ 	.word	0x00000000
	.align		4
        /*0024*/ 	.word	0xfffffffc


//--------------------- .nv.constant4             --------------------------
	.section	.nv.constant4,"a",@progbits
	.align	8
	.align		8
.nv.constant4:
        /*0000*/ 	.dword	__assertfail
	.align		8
        /*0008*/ 	.dword	__unnamed_1
	.align		8
        /*0010*/ 	.dword	_ZN40_INTERNAL_10a4f3b7_4_k_cu_3b3e832d_167614cuda3std3__45__cpo5beginE
	.align		8
        /*0018*/ 	.dword	_ZN40_INTERNAL_10a4f3b7_4_k_cu_3b3e832d_167614cuda3std3__45__cpo3endE
	.align		8
        /*0020*/ 	.dword	_ZN40_INTERNAL_10a4f3b7_4_k_cu_3b3e832d_167614cuda3std3__45__cpo6cbeginE
	.align		8
        /*0028*/ 	.dword	_ZN40_INTERNAL_10a4f3b7_4_k_cu_3b3e832d_167614cuda3std3__45__cpo4cendE
	.align		8
        /*0030*/ 	.dword	_ZN40_INTERNAL_10a4f3b7_4_k_cu_3b3e832d_167614cuda3std3__442_GLOBAL__N__10a4f3b7_4_k_cu_3b3e832d_167616ignoreE
	.align		8
        /*0038*/ 	.dword	_ZN40_INTERNAL_10a4f3b7_4_k_cu_3b3e832d_167614cuda3std3__419piecewise_constructE
	.align		8
        /*0040*/ 	.dword	_ZN40_INTERNAL_10a4f3b7_4_k_cu_3b3e832d_167614cuda3std3__48in_placeE
	.align		8
        /*0048*/ 	.dword	_ZN40_INTERNAL_10a4f3b7_4_k_cu_3b3e832d_167614cuda3std6ranges3__45__cpo4swapE
	.align		8
        /*0050*/ 	.dword	_ZN40_INTERNAL_10a4f3b7_4_k_cu_3b3e832d_167614cuda3std6ranges3__45__cpo9iter_moveE
	.align		8
        /*0058*/ 	.dword	_ZN40_INTERNAL_10a4f3b7_4_k_cu_3b3e832d_167614cute7productE
	.align		8
        /*0060*/ 	.dword	_ZN40_INTERNAL_10a4f3b7_4_k_cu_3b3e832d_167614cute1_E
	.align		8
        /*0068*/ 	.dword	$str$22
	.align		8
        /*0070*/ 	.dword	$str$23


//--------------------- .text._ZN7cutlass13device_kernelINS_4gemm6kernel13GemmUniversalIN4cute5tupleIJiiiiEEENS1_10collective13CollectiveMmaINS1_34MainloopSm90TmaGmmaWarpSpecializedILi6ENS5_IJNS4_1CILi1EEESB_SB_EEENS1_35KernelTmaWarpSpecializedCooperativeEEENS5_IJNSA_ILi128EEENSA_ILi64EEESF_EEENS_6half_tENS5_IJlSB_lEEESI_SJ_NS4_8TiledMMAINS4_8MMA_AtomIJNS4_4SM904GMMA25MMA_64x64x16_F32F16F16_SSILNSN_5MajorE0ELSP_0ELNSN_7ScaleInE1ELSQ_1EEEEEENS4_6LayoutINS5_IJNSA_ILi2EEESB_SB_EEENS5_IJSB_NSA_ILi0EEESW_EEEEENS5_IJNS4_10UnderscoreESZ_SZ_EEEEENS4_13SM90_TMA_LOADENS4_14ComposedLayoutINS4_7SwizzleILi3ELi4ELi3EEENS4_18smem_ptr_flag_bitsILi16EEENST_INS5_IJNSA_ILi8EEESG_EEENS5_IJSG_SB_EEEEEEEvNS4_8identityES12_S1C_vS1D_EENS_8epilogue10collective6detail29Sm90TmaWarpSpecializedAdapterINS1G_15DefaultEpilogueISI_SJ_SJ_NS1F_6thread17LinearCombinationISI_Li1EffLNS1K_9ScaleType4KindE0ELNS_15FloatRoundStyleE2ESI_EENS1_15EpilogueDefaultEEEEEvvEEEEvNT_6ParamsE --------------------------
	.section	.text._ZN7cutlass13device_kernelINS_4gemm6kernel13GemmUniversalIN4cute5tupleIJiiiiEEENS1_10collective13CollectiveMmaINS1_34MainloopSm90TmaGmmaWarpSpecializedILi6ENS5_IJNS4_1CILi1EEESB_SB_EEENS1_35KernelTmaWarpSpecializedCooperativeEEENS5_IJNSA_ILi128EEENSA_ILi64EEESF_EEENS_6half_tENS5_IJlSB_lEEESI_SJ_NS4_8TiledMMAINS4_8MMA_AtomIJNS4_4SM904GMMA25MMA_64x64x16_F32F16F16_SSILNSN_5MajorE0ELSP_0ELNSN_7ScaleInE1ELSQ_1EEEEEENS4_6LayoutINS5_IJNSA_ILi2EEESB_SB_EEENS5_IJSB_NSA_ILi0EEESW_EEEEENS5_IJNS4_10UnderscoreESZ_SZ_EEEEENS4_13SM90_TMA_LOADENS4_14ComposedLayoutINS4_7SwizzleILi3ELi4ELi3EEENS4_18smem_ptr_flag_bitsILi16EEENST_INS5_IJNSA_ILi8EEESG_EEENS5_IJSG_SB_EEEEEEEvNS4_8identityES12_S1C_vS1D_EENS_8epilogue10collective6detail29Sm90TmaWarpSpecializedAdapterINS1G_15DefaultEpilogueISI_SJ_SJ_NS1F_6thread17LinearCombinationISI_Li1EffLNS1K_9ScaleType4KindE0ELNS_15FloatRoundStyleE2ESI_EENS1_15EpilogueDefaultEEEEEvvEEEEvNT_6ParamsE,"ax",@progbits
	.align	128
.text._ZN7cutlass13device_kernelINS_4gemm6kernel13GemmUniversalIN4cute5tupleIJiiiiEEENS1_10collective13CollectiveMmaINS1_34MainloopSm90TmaGmmaWarpSpecializedILi6ENS5_IJNS4_1CILi1EEESB_SB_EEENS1_35KernelTmaWarpSpecializedCooperativeEEENS5_IJNSA_ILi128EEENSA_ILi64EEESF_EEENS_6half_tENS5_IJlSB_lEEESI_SJ_NS4_8TiledMMAINS4_8MMA_AtomIJNS4_4SM904GMMA25MMA_64x64x16_F32F16F16_SSILNSN_5MajorE0ELSP_0ELNSN_7ScaleInE1ELSQ_1EEEEEENS4_6LayoutINS5_IJNSA_ILi2EEESB_SB_EEENS5_IJSB_NSA_ILi0EEESW_EEEEENS5_IJNS4_10UnderscoreESZ_SZ_EEEEENS4_13SM90_TMA_LOADENS4_14ComposedLayoutINS4_7SwizzleILi3ELi4ELi3EEENS4_18smem_ptr_flag_bitsILi16EEENST_INS5_IJNSA_ILi8EEESG_EEENS5_IJSG_SB_EEEEEEEvNS4_8identityES12_S1C_vS1D_EENS_8epilogue10collective6detail29Sm90TmaWarpSpecializedAdapterINS1G_15DefaultEpilogueISI_SJ_SJ_NS1F_6thread17LinearCombinationISI_Li1EffLNS1K_9ScaleType4KindE0ELNS_15FloatRoundStyleE2ESI_EENS1_15EpilogueDefaultEEEEEvvEEEEvNT_6ParamsE:
        .type           _ZN7cutlass13device_kernelINS_4gemm6kernel13GemmUniversalIN4cute5tupleIJiiiiEEENS1_10collective13CollectiveMmaINS1_34MainloopSm90TmaGmmaWarpSpecializedILi6ENS5_IJNS4_1CILi1EEESB_SB_EEENS1_35KernelTmaWarpSpecializedCooperativeEEENS5_IJNSA_ILi128EEENSA_ILi64EEESF_EEENS_6half_tENS5_IJlSB_lEEESI_SJ_NS4_8TiledMMAINS4_8MMA_AtomIJNS4_4SM904GMMA25MMA_64x64x16_F32F16F16_SSILNSN_5MajorE0ELSP_0ELNSN_7ScaleInE1ELSQ_1EEEEEENS4_6LayoutINS5_IJNSA_ILi2EEESB_SB_EEENS5_IJSB_NSA_ILi0EEESW_EEEEENS5_IJNS4_10UnderscoreESZ_SZ_EEEEENS4_13SM90_TMA_LOADENS4_14ComposedLayoutINS4_7SwizzleILi3ELi4ELi3EEENS4_18smem_ptr_flag_bitsILi16EEENST_INS5_IJNSA_ILi8EEESG_EEENS5_IJSG_SB_EEEEEEEvNS4_8identityES12_S1C_vS1D_EENS_8epilogue10collective6detail29Sm90TmaWarpSpecializedAdapterINS1G_15DefaultEpilogueISI_SJ_SJ_NS1F_6thread17LinearCombinationISI_Li1EffLNS1K_9ScaleType4KindE0ELNS_15FloatRoundStyleE2ESI_EENS1_15EpilogueDefaultEEEEEvvEEEEvNT_6ParamsE,@function
        .size           _ZN7cutlass13device_kernelINS_4gemm6kernel13GemmUniversalIN4cute5tupleIJiiiiEEENS1_10collective13CollectiveMmaINS1_34MainloopSm90TmaGmmaWarpSpecializedILi6ENS5_IJNS4_1CILi1EEESB_SB_EEENS1_35KernelTmaWarpSpecializedCooperativeEEENS5_IJNSA_ILi128EEENSA_ILi64EEESF_EEENS_6half_tENS5_IJlSB_lEEESI_SJ_NS4_8TiledMMAINS4_8MMA_AtomIJNS4_4SM904GMMA25MMA_64x64x16_F32F16F16_SSILNSN_5MajorE0ELSP_0ELNSN_7ScaleInE1ELSQ_1EEEEEENS4_6LayoutINS5_IJNSA_ILi2EEESB_SB_EEENS5_IJSB_NSA_ILi0EEESW_EEEEENS5_IJNS4_10UnderscoreESZ_SZ_EEEEENS4_13SM90_TMA_LOADENS4_14ComposedLayoutINS4_7SwizzleILi3ELi4ELi3EEENS4_18smem_ptr_flag_bitsILi16EEENST_INS5_IJNSA_ILi8EEESG_EEENS5_IJSG_SB_EEEEEEEvNS4_8identityES12_S1C_vS1D_EENS_8epilogue10collective6detail29Sm90TmaWarpSpecializedAdapterINS1G_15DefaultEpilogueISI_SJ_SJ_NS1F_6thread17LinearCombinationISI_Li1EffLNS1K_9ScaleType4KindE0ELNS_15FloatRoundStyleE2ESI_EENS1_15EpilogueDefaultEEEEEvvEEEEvNT_6ParamsE,(.L_x_134 - _ZN7cutlass13device_kernelINS_4gemm6kernel13GemmUniversalIN4cute5tupleIJiiiiEEENS1_10collective13CollectiveMmaINS1_34MainloopSm90TmaGmmaWarpSpecializedILi6ENS5_IJNS4_1CILi1EEESB_SB_EEENS1_35KernelTmaWarpSpecializedCooperativeEEENS5_IJNSA_ILi128EEENSA_ILi64EEESF_EEENS_6half_tENS5_IJlSB_lEEESI_SJ_NS4_8TiledMMAINS4_8MMA_AtomIJNS4_4SM904GMMA25MMA_64x64x16_F32F16F16_SSILNSN_5MajorE0ELSP_0ELNSN_7ScaleInE1ELSQ_1EEEEEENS4_6LayoutINS5_IJNSA_ILi2EEESB_SB_EEENS5_IJSB_NSA_ILi0EEESW_EEEEENS5_IJNS4_10UnderscoreESZ_SZ_EEEEENS4_13SM90_TMA_LOADENS4_14ComposedLayoutINS4_7SwizzleILi3ELi4ELi3EEENS4_18smem_ptr_flag_bitsILi16EEENST_INS5_IJNSA_ILi8EEESG_EEENS5_IJSG_SB_EEEEEEEvNS4_8identityES12_S1C_vS1D_EENS_8epilogue10collective6detail29Sm90TmaWarpSpecializedAdapterINS1G_15DefaultEpilogueISI_SJ_SJ_NS1F_6thread17LinearCombinationISI_Li1EffLNS1K_9ScaleType4KindE0ELNS_15FloatRoundStyleE2ESI_EENS1_15EpilogueDefaultEEEEEvvEEEEvNT_6ParamsE)
        .other          _ZN7cutlass13device_kernelINS_4gemm6kernel13GemmUniversalIN4cute5tupleIJiiiiEEENS1_10collective13CollectiveMmaINS1_34MainloopSm90TmaGmmaWarpSpecializedILi6ENS5_IJNS4_1CILi1EEESB_SB_EEENS1_35KernelTmaWarpSpecializedCooperativeEEENS5_IJNSA_ILi128EEENSA_ILi64EEESF_EEENS_6half_tENS5_IJlSB_lEEESI_SJ_NS4_8TiledMMAINS4_8MMA_AtomIJNS4_4SM904GMMA25MMA_64x64x16_F32F16F16_SSILNSN_5MajorE0ELSP_0ELNSN_7ScaleInE1ELSQ_1EEEEEENS4_6LayoutINS5_IJNSA_ILi2EEESB_SB_EEENS5_IJSB_NSA_ILi0EEESW_EEEEENS5_IJNS4_10UnderscoreESZ_SZ_EEEEENS4_13SM90_TMA_LOADENS4_14ComposedLayoutINS4_7SwizzleILi3ELi4ELi3EEENS4_18smem_ptr_flag_bitsILi16EEENST_INS5_IJNSA_ILi8EEESG_EEENS5_IJSG_SB_EEEEEEEvNS4_8identityES12_S1C_vS1D_EENS_8epilogue10collective6detail29Sm90TmaWarpSpecializedAdapterINS1G_15DefaultEpilogueISI_SJ_SJ_NS1F_6thread17LinearCombinationISI_Li1EffLNS1K_9ScaleType4KindE0ELNS_15FloatRoundStyleE2ESI_EENS1_15EpilogueDefaultEEEEEvvEEEEvNT_6ParamsE,@"STO_CUDA_ENTRY STV_DEFAULT"
_ZN7cutlass13device_kernelINS_4gemm6kernel13GemmUniversalIN4cute5tupleIJiiiiEEENS1_10collective13CollectiveMmaINS1_34MainloopSm90TmaGmmaWarpSpecializedILi6ENS5_IJNS4_1CILi1EEESB_SB_EEENS1_35KernelTmaWarpSpecializedCooperativeEEENS5_IJNSA_ILi128EEENSA_ILi64EEESF_EEENS_6half_tENS5_IJlSB_lEEESI_SJ_NS4_8TiledMMAINS4_8MMA_AtomIJNS4_4SM904GMMA25MMA_64x64x16_F32F16F16_SSILNSN_5MajorE0ELSP_0ELNSN_7ScaleInE1ELSQ_1EEEEEENS4_6LayoutINS5_IJNSA_ILi2EEESB_SB_EEENS5_IJSB_NSA_ILi0EEESW_EEEEENS5_IJNS4_10UnderscoreESZ_SZ_EEEEENS4_13SM90_TMA_LOADENS4_14ComposedLayoutINS4_7SwizzleILi3ELi4ELi3EEENS4_18smem_ptr_flag_bitsILi16EEENST_INS5_IJNSA_ILi8EEESG_EEENS5_IJSG_SB_EEEEEEEvNS4_8identityES12_S1C_vS1D_EENS_8epilogue10collective6detail29Sm90TmaWarpSpecializedAdapterINS1G_15DefaultEpilogueISI_SJ_SJ_NS1F_6thread17LinearCombinationISI_Li1EffLNS1K_9ScaleType4KindE0ELNS_15FloatRoundStyleE2ESI_EENS1_15EpilogueDefaultEEEEEvvEEEEvNT_6ParamsE:
[----:B------:R-:W0:Y:S01]  /*0000*/  LDC R1, c[0x0][0x28] ;  /* 0x00000a00ff017b82 */ /* 0x000e220000000800 */
[----:B------:R-:W1:Y:S01]  /*0010*/  S2R R3, SR_TID.X ;  /* 0x0000000000037919 */ /* 0x000e620000002100 */
[----:B------:R-:W-:Y:S01]  /*0020*/  ELECT P0, URZ, PT ;  /* 0x00000000003f782f */ /* 0x000fe20003800000 */
[----:B------:R-:W-:Y:S01]  /*0030*/  BSSY B0, `(.L_x_0) ;  /* 0x000000f000007945 */ /* 0x000fe20003800000 */
[--C-:B-1----:R-:W-:Y:S02]  /*0040*/  SHF.R.U32.HI R0, RZ, 0x5, R3.reuse ;  /* 0x00000005ff007819 */ /* 0x102fe40000011603 */
[----:B------:R-:W-:-:S03]  /*0050*/  SHF.R.U32.HI R14, RZ, 0x7, R3 ;  /* 0x00000007ff0e7819 */ /* 0x000fc60000011603 */
[----:B------:R-:W1:Y:S04]  /*0060*/  SHFL.IDX PT, R4, R0, RZ, 0x1f ;  /* 0x00001fff00047589 */ /* 0x000e6800000e0000 */
[----:B------:R2:W3:Y:S01]  /*0070*/  SHFL.IDX PT, R10, R14, RZ, 0x1f ;  /* 0x00001fff0e0a7589 */ /* 0x0004e200000e0000 */
[----:B-1----:R-:W-:-:S13]  /*0080*/  ISETP.NE.OR P0, PT, R4, RZ, !P0 ;  /* 0x000000ff0400720c */ /* 0x002fda0004705670 */
[----:B0-23--:R-:W-:Y:S05]  /*0090*/  @P0 BRA `(.L_x_1) ;  /* 0x0000000000200947 */ /* 0x00dfea0003800000 */
[----:B------:R-:W-:Y:S02]  /*00a0*/  ULDC.64 UR4, c[0x0][0x198] ;  /* 0x0000660000047ab9 */ /* 0x000fe40000000a00 */
[----:B------:R-:W-:Y:S02]  /*00b0*/  UIADD3 UR6, UP0, UR4, 0xf0, URZ ;  /* 0x000000f004067890 */ /* 0x000fe4000ff1e03f */
[----:B------:R-:W-:Y:S02]  /*00c0*/  UIADD3 UR4, UP1, UR4, 0x1f0, URZ ;  /* 0x000001f004047890 */ /* 0x000fe4000ff3e03f */
[----:B------:R-:W-:Y:S02]  /*00d0*/  UIADD3.X UR7, URZ, UR5, URZ, UP0, !UPT ;  /* 0x000000053f077290 */ /* 0x000fe400087fe43f */
[----:B------:R-:W-:-:S07]  /*00e0*/  UIADD3.X UR5, URZ, UR5, URZ, UP1, !UPT ;  /* 0x000000053f057290 */ /* 0x000fce0008ffe43f */
[----:B------:R0:W-:Y:S02]  /*00f0*/  UTMACCTL.PF [UR6] ;  /* 0x00000000060079b9 */ /* 0x0001e40008040000 */
[----:B------:R0:W-:Y:S02]  /*0100*/  UTMACCTL.PF [UR4] ;  /* 0x00000000040079b9 */ /* 0x0001e40008040000 */
[----:B0-----:R-:W-:Y:S01]  /*0110*/  NOP ;  /* 0x0000000000007918 */ /* 0x001fe20000000000 */
.L_x_1:
[----:B------:R-:W-:Y:S05]  /*0120*/  BSYNC B0 ;  /* 0x0000000000007941 */ /* 0x000fea0003800000 */
.L_x_0:
[----:B------:R-:W0:Y:S02]  /*0130*/  SHFL.IDX PT, R2, R0, RZ, 0x1f ;  /* 0x00001fff00027589 */ /* 0x000e2400000e0000 */
[----:B0-----:R-:W-:-:S13]  /*0140*/  ISETP.NE.AND P0, PT, R2, RZ, PT ;  /* 0x000000ff0200720c */ /* 0x001fda0003f05270 */
[----:B------:R-:W-:Y:S05]  /*0150*/  @P0 BRA `(.L_x_2) ;  /* 0x0000000000680947 */ /* 0x000fea0003800000 */
[----:B------:R-:W0:Y:S01]  /*0160*/  S2UR UR8, SR_CgaCtaId ;  /* 0x00000000000879c3 */ /* 0x000e220000008800 */
[----:B------:R-:W-:Y:S01]  /*0170*/  UMOV UR4, 0x400 ;  /* 0x0000040000047882 */ /* 0x000fe20000000000 */
[----:B------:R-:W-:Y:S01]  /*0180*/  UMOV UR5, 0x1 ;  /* 0x0000000100057882 */ /* 0x000fe20000000000 */
[----:B------:R-:W-:Y:S01]  /*0190*/  UMOV UR6, 0x100 ;  /* 0x0000010000067882 */ /* 0x000fe20000000000 */
[----:B------:R-:W-:Y:S01]  /*01a0*/  ELECT P0, URZ, PT ;  /* 0x00000000003f782f */ /* 0x000fe20003800000 */
[----:B------:R-:W-:-:S04]  /*01b0*/  UIADD3 UR6, -UR6, 0x100000, URZ ;  /* 0x0010000006067890 */ /* 0x000fc8000fffe13f */
[----:B------:R-:W-:Y:S02]  /*01c0*/  USHF.L.U32 UR7, UR6, 0xb, URZ ;  /* 0x0000000b06077899 */ /* 0x000fe4000800063f */
[----:B------:R-:W-:Y:S02]  /*01d0*/  USHF.L.U32 UR6, UR6, 0x1, URZ ;  /* 0x0000000106067899 */ /* 0x000fe4000800063f */
[----:B0-----:R-:W-:Y:S02]  /*01e0*/  ULEA UR8, UR8, UR4, 0x18 ;  /* 0x0000000408087291 */ /* 0x001fe4000f8ec03f */
[----:B------:R-:W-:-:S04]  /*01f0*/  UIADD3 UR4, -UR5, 0x100000, URZ ;  /* 0x0010000005047890 */ /* 0x000fc8000fffe13f */
[----:B------:R-:W-:Y:S02]  /*0200*/  USHF.L.U32 UR5, UR4, 0xb, URZ ;  /* 0x0000000b04057899 */ /* 0x000fe4000800063f */
[----:B------:R-:W-:Y:S01]  /*0210*/  USHF.L.U32 UR4, UR4, 0x1, URZ ;  /* 0x0000000104047899 */ /* 0x000fe2000800063f */
[----:B------:R-:W0:Y:S11]  /*0220*/  FENCE.VIEW.ASYNC.S ;  /* 0x00000000000073c6 */ /* 0x000e360000000000 */
[----:B0-----:R0:W1:Y:S01]  /*0230*/  SYNCS.EXCH.64 URZ, [UR8], UR4 ;  /* 0x00000004083f75b2 */ /* 0x0010620008000100 */
[----:B------:R0:W2:Y:S01]  /*0240*/  SYNCS.EXCH.64 URZ, [UR8+0x30], UR6 ;  /* 0x00003006083f75b2 */ /* 0x0000a20008000100 */
[----:B------:R0:W3:Y:S01]  /*0250*/  SYNCS.EXCH.64 URZ, [UR8+0x8], UR4 ;  /* 0x00000804083f75b2 */ /* 0x0000e20008000100 */
[----:B------:R0:W4:Y:S01]  /*0260*/  SYNCS.EXCH.64 URZ, [UR8+0x38], UR6 ;  /* 0x00003806083f75b2 */ /* 0x0001220008000100 */
[----:B------:R0:W0:Y:S01]  /*0270*/  SYNCS.EXCH.64 URZ, [UR8+0x10], UR4 ;  /* 0x00001004083f75b2 */ /* 0x0000220008000100 */
[----:B------:R0:W0:Y:S01]  /*0280*/  SYNCS.EXCH.64 URZ, [UR8+0x40], UR6 ;  /* 0x00004006083f75b2 */ /* 0x0000220008000100 */
[----:B------:R0:W0:Y:S01]  /*0290*/  SYNCS.EXCH.64 URZ, [UR8+0x18], UR4 ;  /* 0x00001804083f75b2 */ /* 0x0000220008000100 */
[----:B------:R0:W0:Y:S01]  /*02a0*/  SYNCS.EXCH.64 URZ, [UR8+0x48], UR6 ;  /* 0x00004806083f75b2 */ /* 0x0000220008000100 */
[----:B------:R0:W0:Y:S01]  /*02b0*/  SYNCS.EXCH.64 URZ, [UR8+0x20], UR4 ;  /* 0x00002004083f75b2 */ /* 0x0000220008000100 */
[----:B------:R0:W0:Y:S01]  /*02c0*/  SYNCS.EXCH.64 URZ, [UR8+0x50], UR6 ;  /* 0x00005006083f75b2 */ /* 0x0000220008000100 */
[----:B------:R0:W0:Y:S01]  /*02d0*/  SYNCS.EXCH.64 URZ, [UR8+0x28], UR4 ;  /* 0x00002804083f75b2 */ /* 0x0000220008000100 */
[----:B------:R0:W0:Y:S01]  /*02e0*/  SYNCS.EXCH.64 URZ, [UR8+0x58], UR6 ;  /* 0x00005806083f75b2 */ /* 0x0000220008000100 */
[----:B------:R-:W-:Y:S01]  /*02f0*/  NOP ;  /* 0x0000000000007918 */ /* 0x000fe20000000000 */
.L_x_2:
[----:B------:R-:W5:Y:S01]  /*0300*/  SHFL.IDX PT, R0, R0, RZ, 0x1f ;  /* 0x00001fff00007589 */ /* 0x000f6200000e0000 */
[----:B------:R-:W-:Y:S01]  /*0310*/  ELECT P0, URZ, PT ;  /* 0x00000000003f782f */ /* 0x000fe20003800000 */
[----:B------:R-:W1:Y:S01]  /*0320*/  LDC R2, c[0x0][0x65c] ;  /* 0x00019700ff027b82 */ /* 0x000e620000000800 */
[----:B------:R-:W-:Y:S01]  /*0330*/  SHF.R.S32.HI R7, RZ, 0x1f, R4 ;  /* 0x0000001fff077819 */ /* 0x000fe20000011404 */
[----:B------:R-:W2:Y:S01]  /*0340*/  S2R R5, SR_CTAID.Y ;  /* 0x0000000000057919 */ /* 0x000ea20000002600 */
[----:B0-----:R-:W-:Y:S01]  /*0350*/  UMOV UR4, 0x20 ;  /* 0x0000002000047882 */ /* 0x001fe20000000000 */
[----:B------:R-:W-:Y:S01]  /*0360*/  NOP ;  /* 0x0000000000007918 */ /* 0x000fe20000000000 */
[----:B------:R-:W-:Y:S01]  /*0370*/  LEA.HI R7, R7, R4, RZ, 0x2 ;  /* 0x0000000407077211 */ /* 0x000fe200078f10ff */
[----:B------:R-:W0:Y:S01]  /*0380*/  S2R R6, SR_CTAID.X ;  /* 0x0000000000067919 */ /* 0x000e220000002500 */
[----:B------:R-:W-:Y:S01]  /*0390*/  ISETP.NE.AND P2, PT, R10, RZ, PT ;  /* 0x000000ff0a00720c */ /* 0x000fe20003f45270 */
[----:B------:R-:W-:Y:S01]  /*03a0*/  NOP ;  /* 0x0000000000007918 */ /* 0x000fe20000000000 */
[----:B------:R-:W-:-:S02]  /*03b0*/  LOP3.LUT R7, R7, 0xfffffffc, RZ, 0xc0, !PT ;  /* 0xfffffffc07077812 */ /* 0x000fc400078ec0ff */
[----:B-----5:R-:W-:Y:S02]  /*03c0*/  ISETP.NE.OR P0, PT, R0, RZ, !P0 ;  /* 0x000000ff0000720c */ /* 0x020fe40004705670 */
[----:B-1----:R-:W-:-:S04]  /*03d0*/  ISETP.NE.AND P3, PT, R2, 0x1, PT ;  /* 0x000000010200780c */ /* 0x002fc80003f65270 */
[----:B------:R-:W-:Y:S01]  /*03e0*/  P2R R0, PR, RZ, 0x8 ;  /* 0x00000008ff007803 */ /* 0x000fe20000000000 */
[----:B------:R-:W-:Y:S01]  /*03f0*/  IMAD.IADD R0, R4, 0x1, -R7 ;  /* 0x0000000104007824 */ /* 0x000fe200078e0a07 */
[----:B------:R-:W-:Y:S01]  /*0400*/  LOP3.LUT R4, R3, 0x7f, RZ, 0xc0, !PT ;  /* 0x0000007f03047812 */ /* 0x000fe200078ec0ff */
[----:B------:R-:W-:-:S03]  /*0410*/  IMAD.MOV.U32 R7, RZ, RZ, RZ ;  /* 0x000000ffff077224 */ /* 0x000fc600078e00ff */
[----:B------:R-:W-:Y:S01]  /*0420*/  ISETP.NE.AND P1, PT, R0, 0x3, PT ;  /* 0x000000030000780c */ /* 0x000fe20003f25270 */
[----:B------:R-:W-:Y:S01]  /*0430*/  VOTEU.ALL UP0, P0 ;  /* 0x00000000003f7886 */ /* 0x000fe20000000000 */
[----:B------:R-:W-:Y:S01]  /*0440*/  VOTEU.ALL UP1, P0 ;  /* 0x00000000003f7886 */ /* 0x000fe20000020000 */
[----:B------:R-:W0:Y:S01]  /*0450*/  @P3 LDC R17, c[0x0][0x10] ;  /* 0x00000400ff113b82 */ /* 0x000e220000000800 */
[----:B--2---:R-:W-:Y:S02]  /*0460*/  @P3 IMAD.MOV.U32 R8, RZ, RZ, R5 ;  /* 0x000000ffff083224 */ /* 0x004fe400078e0005 */
[----:B------:R-:W-:Y:S01]  /*0470*/  @!UP0 UMOV UR6, 0x400 ;  /* 0x0000040000068882 */ /* 0x000fe20000000000 */
[----:B------:R-:W-:-:S04]  /*0480*/  @!UP0 UIADD3 UR4, -UR4, 0x100000, URZ ;  /* 0x0010000004048890 */ /* 0x000fc8000fffe13f */
[----:B------:R-:W-:Y:S02]  /*0490*/  @!UP0 USHF.L.U32 UR5, UR4, 0xb, URZ ;  /* 0x0000000b04058899 */ /* 0x000fe4000800063f */
[----:B------:R-:W-:Y:S01]  /*04a0*/  @!UP0 USHF.L.U32 UR4, UR4, 0x1, URZ ;  /* 0x0000000104048899 */ /* 0x000fe2000800063f */
[----:B------:R-:W-:Y:S01]  /*04b0*/  @P3 IMAD.MOV.U32 R9, RZ, RZ, RZ ;  /* 0x000000ffff093224 */ /* 0x000fe200078e00ff */
[----:B------:R-:W1:Y:S08]  /*04c0*/  @!UP0 S2UR UR7, SR_CgaCtaId ;  /* 0x00000000000789c3 */ /* 0x000e700000008800 */
[----:B------:R-:W2:Y:S01]  /*04d0*/  @!P3 LDC R11, c[0x0][0xc] ;  /* 0x00000300ff0bbb82 */ /* 0x000ea20000000800 */
[----:B0-----:R-:W-:Y:S01]  /*04e0*/  @P3 IMAD.WIDE.U32 R16, R6, R17, R8 ;  /* 0x0000001106103225 */ /* 0x001fe200078e0008 */
[----:B-1----:R-:W-:Y:S01]  /*04f0*/  @!UP0 ULEA UR8, UR7, UR6, 0x18 ;  /* 0x0000000607088291 */ /* 0x002fe2000f8ec03f */
[----:B------:R-:W-:-:S02]  /*0500*/  VOTEU.ALL UP0, P0 ;  /* 0x00000000003f7886 */ /* 0x000fc40000000000 */
[----:B------:R-:W-:Y:S01]  /*0510*/  ULDC UR6, c[0x0][0xc] ;  /* 0x0000030000067ab9 */ /* 0x000fe20000000800 */
[----:B------:R-:W-:Y:S01]  /*0520*/  ISETP.EQ.OR P0, PT, R0, RZ, !P1 ;  /* 0x000000ff0000720c */ /* 0x000fe20004f02670 */
[----:B------:R-:W-:-:S03]  /*0530*/  ULDC UR7, c[0x0][0x10] ;  /* 0x0000040000077ab9 */ /* 0x000fc60000000800 */
[C---:B------:R-:W-:Y:S01]  /*0540*/  ISETP.EQ.AND P0, PT, R10.reuse, RZ, P0 ;  /* 0x000000ff0a00720c */ /* 0x040fe20000702270 */
[----:B------:R-:W-:Y:S02]  /*0550*/  VIADD R10, R10, 0xffffffff ;  /* 0xffffffff0a0a7836 */ /* 0x000fe40000000000 */
[----:B--2---:R-:W-:Y:S01]  /*0560*/  @!P3 IMAD.WIDE.U32 R8, R11, R5, R6 ;  /* 0x000000050b08b225 */ /* 0x004fe200078e0006 */
[----:B------:R-:W0:Y:S02]  /*0570*/  FENCE.VIEW.ASYNC.S ;  /* 0x00000000000073c6 */ /* 0x000e240000000000 */
[----:B0-----:R-:W3:Y:S01]  /*0580*/  @!UP0 SYNCS.EXCH.64 URZ, [UR8+0x70], UR4 ;  /* 0x00007004083f85b2 */ /* 0x001ee20008000100 */
[----:B------:R-:W-:Y:S01]  /*0590*/  SEL R18, RZ, 0x1, !P0 ;  /* 0x00000001ff127807 */ /* 0x000fe20004000000 */
[----:B------:R-:W-:Y:S01]  /*05a0*/  @P3 IMAD.MOV.U32 R11, RZ, RZ, RZ ;  /* 0x000000ffff0b3224 */ /* 0x000fe200078e00ff */
[----:B------:R-:W-:Y:S01]  /*05b0*/  ISETP.GE.U32.AND P1, PT, R10, 0x2, PT ;  /* 0x000000020a00780c */ /* 0x000fe20003f26070 */
[----:B------:R-:W-:-:S02]  /*05c0*/  @!P3 IMAD.MOV.U32 R16, RZ, RZ, R8 ;  /* 0x000000ffff10b224 */ /* 0x000fc400078e0008 */
[----:B------:R-:W-:Y:S01]  /*05d0*/  @P3 IMAD.IADD R17, R17, 0x1, R11 ;  /* 0x0000000111113824 */ /* 0x000fe200078e020b */
[----:B------:R-:W-:Y:S01]  /*05e0*/  SEL R18, R18, 0x2, P1 ;  /* 0x0000000212127807 */ /* 0x000fe20000800000 */
[----:B------:R-:W-:Y:S01]  /*05f0*/  @!P3 IMAD.MOV.U32 R17, RZ, RZ, R9 ;  /* 0x000000ffff11b224 */ /* 0x000fe200078e0009 */
[----:B------:R0:W3:Y:S01]  /*0600*/  @!UP1 SYNCS.EXCH.64 URZ, [UR8+0x78], UR4 ;  /* 0x00007804083f95b2 */ /* 0x0000e20008000100 */
[----:B------:R-:W-:Y:S01]  /*0610*/  NOP ;  /* 0x0000000000007918 */ /* 0x000fe20000000000 */
[----:B0-----:R-:W-:-:S03]  /*0620*/  UIMAD.WIDE.U32 UR4, UR6, UR7, URZ ;  /* 0x00000007060472a5 */ /* 0x001fc6000f8e003f */
[----:B------:R-:W-:Y:S02]  /*0630*/  ULDC UR6, c[0x0][0x14] ;  /* 0x0000050000067ab9 */ /* 0x000fe40000000800 */
[----:B------:R-:W-:Y:S02]  /*0640*/  UIMAD.WIDE.U32 UR38, UR4, UR6, URZ ;  /* 0x00000006042672a5 */ /* 0x000fe4000f8e003f */
[----:B------:R-:W-:-:S04]  /*0650*/  UIMAD UR41, UR5, UR6, URZ ;  /* 0x00000006052972a4 */ /* 0x000fc8000f8e023f */
[----:B------:R-:W-:Y:S01]  /*0660*/  UIADD3 UR41, UR39, UR41, URZ ;  /* 0x0000002927297290 */ /* 0x000fe2000fffe03f */
[----:B---34-:R-:W-:Y:S06]  /*0670*/  BAR.SYNC.DEFER_BLOCKING 0x0 ;  /* 0x0000000000007b1d */ /* 0x018fec0000010000 */
[----:B------:R-:W-:Y:S05]  /*0680*/  @!P2 BRA `(.L_x_3) ;  /* 0x000000440010a947 */ /* 0x000fea0003800000 */
[----:B------:R-:W-:-:S13]  /*0690*/  ISETP.GT.U32.AND P0, PT, R10, 0x1, PT ;  /* 0x000000010a00780c */ /* 0x000fda0003f04070 */
[----:B------:R-:W-:Y:S05]  /*06a0*/  @P0 EXIT ;  /* 0x000000000000094d */ /* 0x000fea0003800000 */
[----:B------:R-:W-:Y:S01]  /*06b0*/  ULDC.64 UR4, c[0x0][0x650] ;  /* 0x0001940000047ab9 */ /* 0x000fe20000000a00 */
[----:B------:R-:W-:Y:S01]  /*06c0*/  PRMT R0, RZ, 0x7610, R0 ;  /* 0x00007610ff007816 */ /* 0x000fe20000000000 */
[----:B------:R-:W-:Y:S01]  /*06d0*/  IMAD.MOV.U32 R69, RZ, RZ, -0x1 ;  /* 0xffffffffff457424 */ /* 0x000fe200078e00ff */
[----:B------:R-:W-:Y:S01]  /*06e0*/  ISETP.GE.U32.AND P0, PT, R16, UR4, PT ;  /* 0x0000000410007c0c */ /* 0x000fe2000bf06070 */
[----:B------:R-:W-:Y:S02]  /*06f0*/  IMAD.MOV.U32 R68, RZ, RZ, -0x1 ;  /* 0xffffffffff447424 */ /* 0x000fe400078e00ff */
[----:B------:R-:W-:Y:S01]  /*0700*/  IMAD.MOV.U32 R67, RZ, RZ, -0x1 ;  /* 0xffffffffff437424 */ /* 0x000fe200078e00ff */
[----:B------:R-:W-:-:S13]  /*0710*/  ISETP.GE.U32.AND.EX P0, PT, R17, UR5, PT, P0 ;  /* 0x0000000511007c0c */ /* 0x000fda000bf06100 */
[----:B------:R-:W-:Y:S05]  /*0720*/  @P0 BRA `(.L_x_4) ;  /* 0x0000000400540947 */ /* 0x000fea0003800000 */
[----:B------:R-:W0:Y:S01]  /*0730*/  LDC.64 R20, c[0x0][0x628] ;  /* 0x00018a00ff147b82 */ /* 0x000e220000000a00 */
[----:B------:R-:W-:Y:S02]  /*0740*/  IMAD.MOV.U32 R8, RZ, RZ, R16 ;  /* 0x000000ffff087224 */ /* 0x000fe400078e0010 */
[----:B------:R-:W-:-:S05]  /*0750*/  IMAD.MOV.U32 R9, RZ, RZ, R17 ;  /* 0x000000ffff097224 */ /* 0x000fca00078e0011 */
[----:B------:R-:W1:Y:S08]  /*0760*/  LDC R0, c[0x0][0x630] ;  /* 0x00018c00ff007b82 */ /* 0x000e700000000800 */
[----:B------:R-:W2:Y:S01]  /*0770*/  LDC.64 R22, c[0x0][0x620] ;  /* 0x00018800ff167b82 */ /* 0x000ea20000000a00 */
[----:B0-----:R-:W-:-:S04]  /*0780*/  ISETP.NE.U32.AND P0, PT, R20, RZ, PT ;  /* 0x000000ff1400720c */ /* 0x001fc80003f05070 */
[----:B------:R-:W-:-:S13]  /*0790*/  ISETP.NE.AND.EX P0, PT, R21, RZ, PT, P0 ;  /* 0x000000ff1500720c */ /* 0x000fda0003f05300 */
[----:B-12---:R-:W-:Y:S05]  /*07a0*/  @!P0 BRA `(.L_x_5) ;  /* 0x0000000000288947 */ /* 0x006fea0003800000 */
[----:B------:R-:W0:Y:S02]  /*07b0*/  LDC R13, c[0x0][0x634] ;  /* 0x00018d00ff0d7b82 */ /* 0x000e240000000800 */
[----:B0-----:R-:W-:-:S05]  /*07c0*/  IADD3 R13, P0, R16, R13, RZ ;  /* 0x0000000d100d7210 */ /* 0x001fca0007f1e0ff */
[----:B------:R-:W-:-:S04]  /*07d0*/  IMAD.X R15, RZ, RZ, R17, P0 ;  /* 0x000000ffff0f7224 */ /* 0x000fc800000e0611 */
[----:B------:R-:W-:-:S04]  /*07e0*/  IMAD.WIDE.U32 R8, R15, R20, RZ ;  /* 0x000000140f087225 */ /* 0x000fc800078e00ff */
[----:B------:R-:W-:-:S04]  /*07f0*/  IMAD.WIDE.U32 R10, P0, R13, R21, R8 ;  /* 0x000000150d0a7225 */ /* 0x000fc80007800008 */
[----:B------:R-:W-:-:S04]  /*0800*/  IMAD.WIDE.U32 R8, R13, R20, RZ ;  /* 0x000000140d087225 */ /* 0x000fc800078e00ff */
[----:B------:R-:W-:Y:S01]  /*0810*/  IMAD.X R13, RZ, RZ, RZ, P0 ;  /* 0x000000ffff0d7224 */ /* 0x000fe200000e06ff */
[----:B------:R-:W-:Y:S01]  /*0820*/  IADD3 RZ, P0, R9, R10, RZ ;  /* 0x0000000a09ff7210 */ /* 0x000fe20007f1e0ff */
[----:B------:R-:W-:-:S04]  /*0830*/  IMAD.MOV.U32 R12, RZ, RZ, R11 ;  /* 0x000000ffff0c7224 */ /* 0x000fc800078e000b */
[----:B------:R-:W-:-:S08]  /*0840*/  IMAD.WIDE.U32.X R8, R15, R21, R12, P0 ;  /* 0x000000150f087225 */ /* 0x000fd000000e040c */
.L_x_5:
[-CC-:B------:R-:W-:Y:S01]  /*0850*/  SHF.R.U64 R67, R8, R0.reuse, R9.reuse ;  /* 0x0000000008437219 */ /* 0x180fe20000001209 */
[----:B------:R-:W0:Y:S01]  /*0860*/  LDC R12, c[0x0][0x618] ;  /* 0x00018600ff0c7b82 */ /* 0x000e220000000800 */
[----:B------:R-:W-:Y:S01]  /*0870*/  SHF.R.U32.HI R7, RZ, R0, R9 ;  /* 0x00000000ff077219 */ /* 0x000fe20000011609 */
[----:B------:R-:W-:Y:S01]  /*0880*/  ULDC UR4, c[0x0][0x150] ;  /* 0x0000540000047ab9 */ /* 0x000fe20000000800 */
[----:B------:R-:W-:Y:S02]  /*0890*/  IADD3 R11, P0, RZ, -R67, RZ ;  /* 0x80000043ff0b7210 */ /* 0x000fe40007f1e0ff */
[----:B------:R-:W-:-:S03]  /*08a0*/  I2FP.F32.U32 R0, R6 ;  /* 0x0000000600007245 */ /* 0x000fc60000201000 */
[----:B------:R-:W1:Y:S01]  /*08b0*/  LDC.64 R30, c[0x0][0x640] ;  /* 0x00019000ff1e7b82 */ /* 0x000e620000000a00 */
[----:B------:R-:W-:Y:S02]  /*08c0*/  IMAD.X R13, RZ, RZ, ~R7, P0 ;  /* 0x000000ffff0d7224 */ /* 0x000fe400000e0e07 */
[----:B------:R-:W-:Y:S01]  /*08d0*/  FMUL R0, R0, UR4 ;  /* 0x0000000400007c20 */ /* 0x000fe20008400000 */
[----:B------:R-:W-:Y:S01]  /*08e0*/  IMAD.WIDE.U32 R8, R11, R22, R16 ;  /* 0x000000160b087225 */ /* 0x000fe200078e0010 */
[----:B------:R-:W-:-:S03]  /*08f0*/  ULDC UR4, c[0x0][0x154] ;  /* 0x0000550000047ab9 */ /* 0x000fc60000000800 */
[----:B------:R-:W-:Y:S01]  /*0900*/  IMAD R10, R13, R22, RZ ;  /* 0x000000160d0a7224 */ /* 0x000fe200078e02ff */
[----:B------:R-:W2:Y:S01]  /*0910*/  LDC R7, c[0x0][0x144] ;  /* 0x00005100ff077b82 */ /* 0x000ea20000000800 */
[----:B------:R-:W3:Y:S02]  /*0920*/  F2I.U32.TRUNC.NTZ R0, R0 ;  /* 0x0000000000007305 */ /* 0x000ee4000020f000 */
[----:B------:R-:W-:-:S04]  /*0930*/  IMAD R11, R11, R23, R10 ;  /* 0x000000170b0b7224 */ /* 0x000fc800078e020a */
[----:B------:R-:W-:Y:S01]  /*0940*/  IMAD.IADD R9, R9, 0x1, R11 ;  /* 0x0000000109097824 */ /* 0x000fe200078e020b */
[----:B------:R-:W4:Y:S01]  /*0950*/  LDC R24, c[0x0][0x608] ;  /* 0x00018200ff187b82 */ /* 0x000f220000000800 */
[----:B------:R-:W-:-:S03]  /*0960*/  IMAD.MOV.U32 R11, RZ, RZ, -0x1 ;  /* 0xffffffffff0b7424 */ /* 0x000fc600078e00ff */
[-CC-:B0-----:R-:W-:Y:S02]  /*0970*/  SHF.R.U64 R22, R8, R12.reuse, R9.reuse ;  /* 0x0000000c08167219 */ /* 0x181fe40000001209 */
[----:B------:R-:W-:Y:S02]  /*0980*/  I2FP.F32.U32 R8, R5 ;  /* 0x0000000500087245 */ /* 0x000fe40000201000 */
[----:B------:R-:W0:Y:S01]  /*0990*/  LDC R28, c[0x0][0x658] ;  /* 0x00019600ff1c7b82 */ /* 0x000e220000000800 */
[----:B-1----:R-:W-:Y:S01]  /*09a0*/  ISETP.NE.U32.AND P0, PT, R30, RZ, PT ;  /* 0x000000ff1e00720c */ /* 0x002fe20003f05070 */
[----:B---3--:R-:W-:Y:S02]  /*09b0*/  IMAD.MOV R10, RZ, RZ, -R0 ;  /* 0x000000ffff0a7224 */ /* 0x008fe400078e0a00 */
[----:B------:R-:W-:Y:S01]  /*09c0*/  FMUL R8, R8, UR4 ;  /* 0x0000000408087c20 */ /* 0x000fe20008400000 */
[----:B------:R-:W-:Y:S02]  /*09d0*/  SHF.R.U32.HI R9, RZ, R12, R9 ;  /* 0x0000000cff097219 */ /* 0x000fe40000011609 */
[----:B------:R-:W-:Y:S01]  /*09e0*/  ISETP.NE.AND.EX P0, PT, R31, RZ, PT, P0 ;  /* 0x000000ff1f00720c */ /* 0x000fe20003f05300 */
[----:B------:R1:W3:Y:S01]  /*09f0*/  F2I.U32.TRUNC.NTZ R15, R8 ;  /* 0x00000008000f7305 */ /* 0x0002e2000020f000 */
[----:B------:R-:W1:Y:S01]  /*0a00*/  LDC R20, c[0x0][0x148] ;  /* 0x00005200ff147b82 */ /* 0x000e620000000800 */
[----:B--2---:R-:W-:-:S07]  /*0a10*/  IMAD R0, R7, R10, R6 ;  /* 0x0000000a07007224 */ /* 0x004fce00078e0206 */
[----:B------:R-:W2:Y:S01]  /*0a20*/  LDC R26, c[0x0][0x600] ;  /* 0x00018000ff1a7b82 */ /* 0x000ea20000000800 */
[-CC-:B----4-:R-:W-:Y:S02]  /*0a30*/  SHF.R.U64 R32, R22, R24.reuse, R9.reuse ;  /* 0x0000001816207219 */ /* 0x190fe40000001209 */
[----:B------:R-:W-:Y:S01]  /*0a40*/  SHF.R.U32.HI R7, RZ, R24, R9 ;  /* 0x00000018ff077219 */ /* 0x000fe20000011609 */
[----:B------:R-:W-:-:S04]  /*0a50*/  IMAD.MOV.U32 R9, RZ, RZ, 0x1 ;  /* 0x00000001ff097424 */ /* 0x000fc800078e00ff */
[----:B------:R-:W4:Y:S01]  /*0a60*/  LDC R21, c[0x0][0x648] ;  /* 0x00019200ff157b82 */ /* 0x000f220000000800 */
[-C--:B0-----:R-:W-:Y:S02]  /*0a70*/  SHF.L.U32 R6, R11, R28.reuse, RZ ;  /* 0x0000001c0b067219 */ /* 0x081fe400000006ff */
[--C-:B------:R-:W-:Y:S02]  /*0a80*/  SHF.R.U64 R24, R32, R28, R7.reuse ;  /* 0x0000001c20187219 */ /* 0x100fe40000001207 */
[----:B------:R-:W-:Y:S02]  /*0a90*/  LOP3.LUT R13, RZ, R6, RZ, 0x33, !PT ;  /* 0x00000006ff0d7212 */ /* 0x000fe400078e33ff */
[-C--:B------:R-:W-:Y:S01]  /*0aa0*/  SHF.R.U32.HI R7, RZ, R28.reuse, R7 ;  /* 0x0000001cff077219 */ /* 0x080fe20000011607 */
[----:B------:R-:W0:Y:S01]  /*0ab0*/  LDC R23, c[0x0][0x638] ;  /* 0x00018e00ff177b82 */ /* 0x000e220000000800 */
[----:B------:R-:W-:Y:S01]  /*0ac0*/  SHF.L.U32 R12, R9, R28, RZ ;  /* 0x0000001c090c7219 */ /* 0x000fe200000006ff */
[----:B------:R-:W-:-:S06]  /*0ad0*/  IMAD.MOV.U32 R6, RZ, RZ, R24 ;  /* 0x000000ffff067224 */ /* 0x000fcc00078e0018 */
[----:B------:R-:W0:Y:S01]  /*0ae0*/  LDC R69, c[0x0][0x610] ;  /* 0x00018400ff457b82 */ /* 0x000e220000000800 */
[----:B-1-3--:R-:W-:Y:S05]  /*0af0*/  @!P0 BRA `(.L_x_6) ;  /* 0x0000000000288947 */ /* 0x00afea0003800000 */
[----:B------:R-:W1:Y:S02]  /*0b00*/  LDC R11, c[0x0][0x64c] ;  /* 0x00019300ff0b7b82 */ /* 0x000e640000000800 */
[----:B-1----:R-:W-:-:S05]  /*0b10*/  IADD3 R11, P0, R24, R11, RZ ;  /* 0x0000000b180b7210 */ /* 0x002fca0007f1e0ff */
        /* <DEDUP_REMOVED lines=8> */
.L_x_6:
[----:B----4-:R-:W-:Y:S01]  /*0ba0*/  SHF.R.U64 R6, R6, R21, R7 ;  /* 0x0000001506067219 */ /* 0x010fe20000001207 */
[----:B--2---:R-:W-:Y:S01]  /*0bb0*/  VIADD R7, R26, 0xffffffff ;  /* 0xffffffff1a077836 */ /* 0x004fe20000000000 */
[----:B------:R-:W-:Y:S01]  /*0bc0*/  LOP3.LUT R13, R32, R13, RZ, 0xc0, !PT ;  /* 0x0000000d200d7212 */ /* 0x000fe200078ec0ff */
[----:B------:R-:W-:Y:S02]  /*0bd0*/  IMAD.MOV R15, RZ, RZ, -R15 ;  /* 0x000000ffff0f7224 */ /* 0x000fe400078e0a0f */
[----:B------:R-:W-:Y:S02]  /*0be0*/  IMAD.MOV R8, RZ, RZ, -R6 ;  /* 0x000000ffff087224 */ /* 0x000fe400078e0a06 */
[----:B------:R-:W-:Y:S01]  /*0bf0*/  IMAD R13, R12, R6, R13 ;  /* 0x000000060c0d7224 */ /* 0x000fe200078e020d */
[----:B------:R-:W-:Y:S01]  /*0c00*/  LOP3.LUT R6, R22, R7, RZ, 0xc0, !PT ;  /* 0x0000000716067212 */ /* 0x000fe200078ec0ff */
[----:B------:R-:W-:Y:S02]  /*0c10*/  @P3 IMAD R0, R20, R15, R5 ;  /* 0x0000000f14003224 */ /* 0x000fe400078e0205 */
[----:B0-----:R-:W-:-:S02]  /*0c20*/  IMAD R5, R8, R23, R24 ;  /* 0x0000001708057224 */ /* 0x001fc400078e0218 */
[----:B------:R-:W-:Y:S02]  /*0c30*/  IMAD R69, R13, R69, R0 ;  /* 0x000000450d457224 */ /* 0x000fe400078e0200 */
[----:B------:R-:W-:Y:S02]  /*0c40*/  IMAD R6, R5, R26, R6 ;  /* 0x0000001a05067224 */ /* 0x000fe400078e0206 */
[----:B------:R-:W-:-:S03]  /*0c50*/  IMAD.MOV.U32 R0, RZ, RZ, 0x1 ;  /* 0x00000001ff007424 */ /* 0x000fc600078e00ff */
[----:B------:R-:W-:Y:S02]  /*0c60*/  SEL R68, R6, R69, !P3 ;  /* 0x0000004506447207 */ /* 0x000fe40005800000 */
[----:B------:R-:W-:-:S07]  /*0c70*/  SEL R69, R69, R6, !P3 ;  /* 0x0000000645457207 */ /* 0x000fce0005800000 */
.L_x_4:
[----:B------:R-:W-:-:S08]  /*0c80*/  NOP ;  /* 0x0000000000007918 */ /* 0x000fd00000000000 */
[----:B------:R-:W0:Y:S02]  /*0c90*/  USETMAXREG.TRY_ALLOC.CTAPOOL UP0, 0xe8 ;  /* 0x000000e8000079c8 */ /* 0x000e240008000600 */
[----:B0-----:R-:W-:-:S13]  /*0ca0*/  PLOP3.LUT P0, PT, PT, PT, UP0, 0x80, 0x0 ;  /* 0x000000000000781c */ /* 0x001fda0003f0f008 */
[----:B------:R-:W-:Y:S05]  /*0cb0*/  @!P0 BRA `(.L_x_4) ;  /* 0xfffffffc00f08947 */ /* 0x000fea000383ffff */
[----:B------:R-:W-:Y:S01]  /*0cc0*/  ULDC.64 UR4, c[0x0][0x598] ;  /* 0x0001660000047ab9 */ /* 0x000fe20000000a00 */
[----:B------:R-:W-:Y:S01]  /*0cd0*/  ULDC.64 UR36, c[0x0][0x208] ;  /* 0x0000820000247ab9 */ /* 0x000fe20000000a00 */
[----:B------:R-:W-:-:S04]  /*0ce0*/  ISETP.NE.U32.AND P0, PT, RZ, UR4, PT ;  /* 0x00000004ff007c0c */ /* 0x000fc8000bf05070 */
[----:B------:R-:W-:-:S13]  /*0cf0*/  ISETP.NE.AND.EX P0, PT, RZ, UR5, PT, P0 ;  /* 0x00000005ff007c0c */ /* 0x000fda000bf05300 */
[----:B------:R-:W-:Y:S05]  /*0d00*/  @!P0 BRA `(.L_x_7) ;  /* 0x00000000001c8947 */ /* 0x000fea0003800000 */
[----:B------:R-:W0:Y:S02]  /*0d10*/  LDC.64 R6, c[0x0][0x598] ;  /* 0x00016600ff067b82 */ /* 0x000e240000000a00 */
[----:B0-----:R-:W2:Y:S02]  /*0d20*/  LDG.E.64 R6, desc[UR36][R6.64] ;  /* 0x0000002406067981 */ /* 0x001ea4000c1e1b00 */
[----:B--2---:R-:W-:-:S04]  /*0d30*/  ISETP.NE.U32.AND P0, PT, R6, RZ, PT ;  /* 0x000000ff0600720c */ /* 0x004fc80003f05070 */
[----:B------:R-:W-:-:S13]  /*0d40*/  ISETP.NE.AND.EX P0, PT, R7, RZ, PT, P0 ;  /* 0x000000ff0700720c */ /* 0x000fda0003f05300 */
[----:B------:R-:W-:Y:S05]  /*0d50*/  @!P0 BRA `(.L_x_7) ;  /* 0x0000000000088947 */ /* 0x000fea0003800000 */
[----:B------:R0:W5:Y:S01]  /*0d60*/  LD.E R19, desc[UR36][R6.64] ;  /* 0x0000002406137980 */ /* 0x000162000c101900 */
[----:B------:R-:W-:Y:S05]  /*0d70*/  BRA `(.L_x_8) ;  /* 0x0000000000247947 */ /* 0x000fea0003800000 */
.L_x_7:
[----:B------:R-:W-:Y:S02]  /*0d80*/  ULDC.64 UR4, c[0x0][0x588] ;  /* 0x0001620000047ab9 */ /* 0x000fe40000000a00 */
[----:B------:R-:W-:-:S04]  /*0d90*/  ISETP.NE.U32.AND P0, PT, RZ, UR4, PT ;  /* 0x00000004ff007c0c */ /* 0x000fc8000bf05070 */
[----:B------:R-:W-:-:S13]  /*0da0*/  ISETP.NE.AND.EX P0, PT, RZ, UR5, PT, P0 ;  /* 0x00000005ff007c0c */ /* 0x000fda000bf05300 */
[----:B------:R-:W-:Y:S05]  /*0db0*/  @!P0 BRA `(.L_x_9) ;  /* 0x00000000000c8947 */ /* 0x000fea0003800000 */
[----:B------:R-:W0:Y:S02]  /*0dc0*/  LDC.64 R6, c[0x0][0x588] ;  /* 0x00016200ff067b82 */ /* 0x000e240000000a00 */
[----:B0-----:R1:W5:Y:S01]  /*0dd0*/  LDG.E R19, desc[UR36][R6.64] ;  /* 0x0000002406137981 */ /* 0x001362000c1e1900 */
[----:B------:R-:W-:Y:S05]  /*0de0*/  BRA `(.L_x_8) ;  /* 0x0000000000087947 */ /* 0x000fea0003800000 */
.L_x_9:
[----:B------:R-:W-:Y:S02]  /*0df0*/  ULDC UR4, c[0x0][0x580] ;  /* 0x0001600000047ab9 */ /* 0x000fe40000000800 */
[----:B------:R-:W-:-:S07]  /*0e00*/  IMAD.U32 R19, RZ, RZ, UR4 ;  /* 0x00000004ff137e24 */ /* 0x000fce000f8e00ff */
.L_x_8:
[----:B------:R-:W-:Y:S02]  /*0e10*/  ULDC.64 UR4, c[0x0][0x5a0] ;  /* 0x0001680000047ab9 */ /* 0x000fe40000000a00 */
[----:B------:R-:W-:-:S04]  /*0e20*/  ISETP.NE.U32.AND P0, PT, RZ, UR4, PT ;  /* 0x00000004ff007c0c */ /* 0x000fc8000bf05070 */
[----:B------:R-:W-:-:S13]  /*0e30*/  ISETP.NE.AND.EX P0, PT, RZ, UR5, PT, P0 ;  /* 0x00000005ff007c0c */ /* 0x000fda000bf05300 */
[----:B------:R-:W-:Y:S05]  /*0e40*/  @!P0 BRA `(.L_x_10) ;  /* 0x00000000001c8947 */ /* 0x000fea0003800000 */
[----:B01----:R-:W0:Y:S02]  /*0e50*/  LDC.64 R6, c[0x0][0x5a0] ;  /* 0x00016800ff067b82 */ /* 0x003e240000000a00 */
[----:B0-----:R-:W2:Y:S02]  /*0e60*/  LDG.E.64 R6, desc[UR36][R6.64] ;  /* 0x0000002406067981 */ /* 0x001ea4000c1e1b00 */
[----:B--2---:R-:W-:-:S04]  /*0e70*/  ISETP.NE.U32.AND P0, PT, R6, RZ, PT ;  /* 0x000000ff0600720c */ /* 0x004fc80003f05070 */
[----:B------:R-:W-:-:S13]  /*0e80*/  ISETP.NE.AND.EX P0, PT, R7, RZ, PT, P0 ;  /* 0x000000ff0700720c */ /* 0x000fda0003f05300 */
[----:B------:R-:W-:Y:S05]  /*0e90*/  @!P0 BRA `(.L_x_10) ;  /* 0x0000000000088947 */ /* 0x000fea0003800000 */
[----:B------:R0:W5:Y:S01]  /*0ea0*/  LD.E R56, desc[UR36][R6.64] ;  /* 0x0000002406387980 */ /* 0x000162000c101900 */
[----:B------:R-:W-:Y:S05]  /*0eb0*/  BRA `(.L_x_11) ;  /* 0x0000000000247947 */ /* 0x000fea0003800000 */
.L_x_10:
[----:B------:R-:W-:Y:S02]  /*0ec0*/  ULDC.64 UR4, c[0x0][0x590] ;  /* 0x0001640000047ab9 */ /* 0x000fe40000000a00 */
[----:B------:R-:W-:-:S04]  /*0ed0*/  ISETP.NE.U32.AND P0, PT, RZ, UR4, PT ;  /* 0x00000004ff007c0c */ /* 0x000fc8000bf05070 */
[----:B------:R-:W-:-:S13]  /*0ee0*/  ISETP.NE.AND.EX P0, PT, RZ, UR5, PT, P0 ;  /* 0x00000005ff007c0c */ /* 0x000fda000bf05300 */
[----:B------:R-:W-:Y:S05]  /*0ef0*/  @!P0 BRA `(.L_x_12) ;  /* 0x00000000000c8947 */ /* 0x000fea0003800000 */
[----:B------:R-:W2:Y:S02]  /*0f00*/  LDC.64 R56, c[0x0][0x590] ;  /* 0x00016400ff387b82 */ /* 0x000ea40000000a00 */
[----:B--2---:R2:W5:Y:S01]  /*0f10*/  LDG.E R56, desc[UR36][R56.64] ;  /* 0x0000002438387981 */ /* 0x004562000c1e1900 */
[----:B------:R-:W-:Y:S05]  /*0f20*/  BRA `(.L_x_11) ;  /* 0x0000000000087947 */ /* 0x000fea0003800000 */
.L_x_12:
[----:B------:R-:W-:Y:S02]  /*0f30*/  ULDC UR4, c[0x0][0x584] ;  /* 0x0001610000047ab9 */ /* 0x000fe40000000800 */
[----:B------:R-:W-:-:S07]  /*0f40*/  IMAD.U32 R56, RZ, RZ, UR4 ;  /* 0x00000004ff387e24 */ /* 0x000fce000f8e00ff */
.L_x_11:
[----:B------:R-:W-:-:S13]  /*0f50*/  LOP3.LUT P0, RZ, R0, 0xff, RZ, 0xc0, !PT ;  /* 0x000000ff00ff7812 */ /* 0x000fda000780c0ff */
[----:B------:R-:W-:Y:S05]  /*0f60*/  @!P0 EXIT ;  /* 0x000000000000894d */ /* 0x000fea0003800000 */
[----:B------:R-:W3:Y:S01]  /*0f70*/  LDC R59, c[0x0][0x658] ;  /* 0x00019600ff3b7b82 */ /* 0x000ee20000000800 */
[----:B------:R-:W-:Y:S01]  /*0f80*/  ULDC.64 UR6, c[0x0][0x288] ;  /* 0x0000a20000067ab9 */ /* 0x000fe20000000a00 */
[----:B------:R-:W-:Y:S01]  /*0f90*/  LOP3.LUT R14, R14, 0x1, RZ, 0xc0, !PT ;  /* 0x000000010e0e7812 */ /* 0x000fe200078ec0ff */
[----:B------:R-:W-:Y:S01]  /*0fa0*/  UIADD3 UR4, UR7, 0x7f, URZ ;  /* 0x0000007f07047890 */ /* 0x000fe2000fffe03f */
[----:B------:R-:W-:Y:S01]  /*0fb0*/  SHF.R.U32.HI R0, RZ, 0x2, R3 ;  /* 0x00000002ff007819 */ /* 0x000fe20000011603 */
[----:B------:R-:W-:Y:S01]  /*0fc0*/  IMAD.U32 R5, RZ, RZ, UR6 ;  /* 0x00000006ff057e24 */ /* 0x000fe2000f8e00ff */
[----:B------:R-:W-:Y:S01]  /*0fd0*/  SHF.R.U32.HI R4, RZ, 0x1, R4 ;  /* 0x00000001ff047819 */ /* 0x000fe20000011604 */
[----:B------:R-:W-:Y:S01]  /*0fe0*/  USHF.R.S32.HI UR5, URZ, 0x1f, UR4 ;  /* 0x0000001f3f057899 */ /* 0x000fe20008011404 */
[----:B01----:R-:W0:Y:S01]  /*0ff0*/  LDC.64 R6, c[0x0][0x5c8] ;  /* 0x00017200ff067b82 */ /* 0x003e220000000a00 */
[----:B------:R-:W-:Y:S01]  /*1000*/  LOP3.LUT R60, R3, 0x3, RZ, 0xc0, !PT ;  /* 0x00000003033c7812 */ /* 0x000fe200078ec0ff */
[----:B------:R-:W-:Y:S01]  /*1010*/  IMAD.SHL.U32 R9, R14, 0x40, RZ ;  /* 0x000000400e097824 */ /* 0x000fe200078e00ff */
[----:B------:R-:W-:Y:S01]  /*1020*/  LOP3.LUT R0, R0, 0x7, RZ, 0xc0, !PT ;  /* 0x0000000700007812 */ /* 0x000fe200078ec0ff */
[----:B------:R-:W-:Y:S01]  /*1030*/  ULEA.HI UR5, UR5, UR4, URZ, 0x7 ;  /* 0x0000000405057291 */ /* 0x000fe2000f8f383f */
[----:B------:R-:W-:Y:S01]  /*1040*/  LOP3.LUT R23, R4, 0x30, RZ, 0xc0, !PT ;  /* 0x0000003004177812 */ /* 0x000fe200078ec0ff */
[----:B------:R-:W-:Y:S01]  /*1050*/  IMAD R60, R60, -0x2, R5 ;  /* 0xfffffffe3c3c7824 */ /* 0x000fe200078e0205 */
[--C-:B------:R-:W-:Y:S01]  /*1060*/  LOP3.LUT R22, R9, 0x40, R0.reuse, 0xe2, !PT ;  /* 0x0000004009167812 */ /* 0x100fe200078ee200 */
[----:B------:R-:W1:Y:S01]  /*1070*/  LDC R63, c[0x0][0x600] ;  /* 0x00018000ff3f7b82 */ /* 0x000e620000000800 */
[----:B------:R-:W-:Y:S01]  /*1080*/  IADD3 R5, RZ, -R23, -R0 ;  /* 0x80000017ff057210 */ /* 0x000fe20007ffe800 */
[----:B------:R-:W-:Y:S01]  /*1090*/  IMAD.MOV.U32 R0, RZ, RZ, -0x1 ;  /* 0xffffffffff007424 */ /* 0x000fe200078e00ff */
[----:B------:R-:W-:Y:S01]  /*10a0*/  USHF.R.S32.HI UR43, URZ, 0x7, UR5 ;  /* 0x000000073f2b7899 */ /* 0x000fe20008011405 */
[----:B------:R-:W-:Y:S01]  /*10b0*/  IMAD.MOV.U32 R4, RZ, RZ, 0x1 ;  /* 0x00000001ff047424 */ /* 0x000fe200078e00ff */
[C---:B------:R-:W-:Y:S01]  /*10c0*/  LOP3.LUT R62, R3.reuse, 0x80, RZ, 0xc0, !PT ;  /* 0x00000080033e7812 */ /* 0x040fe200078ec0ff */
[----:B------:R-:W-:Y:S01]  /*10d0*/  IMAD R5, R14, -0x40, R5 ;  /* 0xffffffc00e057824 */ /* 0x000fe200078e0205 */
[----:B------:R-:W-:Y:S01]  /*10e0*/  UISETP.LT.AND UP0, UPT, UR43, 0x1, UPT ;  /* 0x000000012b00788c */ /* 0x000fe2000bf01270 */
[----:B---3--:R-:W-:Y:S01]  /*10f0*/  SHF.L.U32 R0, R0, R59, RZ ;  /* 0x0000003b00007219 */ /* 0x008fe200000006ff */
[----:B------:R-:W-:Y:S01]  /*1100*/  ULDC UR4, c[0x0][0x284] ;  /* 0x0000a10000047ab9 */ /* 0x000fe20000000800 */
[----:B------:R-:W-:Y:S01]  /*1110*/  LOP3.LUT R22, R22, R23, RZ, 0xfc, !PT ;  /* 0x0000001716167212 */ /* 0x000fe200078efcff */
[----:B------:R-:W-:Y:S01]  /*1120*/  USEL UR44, UR43, 0x1, UP0 ;  /* 0x000000012b2c7887 */ /* 0x000fe20008000000 */
[----:B------:R-:W-:Y:S01]  /*1130*/  SHF.L.U32 R59, R4, R59, RZ ;  /* 0x0000003b043b7219 */ /* 0x000fe200000006ff */
[----:B------:R-:W-:Y:S01]  /*1140*/  IMAD.SHL.U32 R61, R3, 0x2, RZ ;  /* 0x00000002033d7824 */ /* 0x000fe200078e00ff */
[----:B------:R-:W-:Y:S01]  /*1150*/  LOP3.LUT R66, R18, 0x1, RZ, 0xfc, !PT ;  /* 0x0000000112427812 */ /* 0x000fe200078efcff */
[----:B------:R-:W-:Y:S01]  /*1160*/  VIADD R65, R5, UR4 ;  /* 0x0000000405417c36 */ /* 0x000fe20008000000 */
[C---:B0-----:R-:W-:Y:S01]  /*1170*/  SHF.L.U64.HI R58, R6.reuse, 0x3, R7 ;  /* 0x00000003063a7819 */ /* 0x041fe20000010207 */
[----:B--2---:R-:W-:Y:S01]  /*1180*/  IMAD.SHL.U32 R57, R6, 0x8, RZ ;  /* 0x0000000806397824 */ /* 0x004fe200078e00ff */
[----:B------:R-:W-:Y:S01]  /*1190*/  SHF.R.U32.HI R62, RZ, 0x7, R62 ;  /* 0x00000007ff3e7819 */ /* 0x000fe2000001163e */
[----:B------:R-:W-:Y:S01]  /*11a0*/  IMAD.MOV.U32 R23, RZ, RZ, RZ ;  /* 0x000000ffff177224 */ /* 0x000fe200078e00ff */
[----:B------:R-:W-:Y:S01]  /*11b0*/  LOP3.LUT R64, RZ, R0, RZ, 0x33, !PT ;  /* 0x00000000ff407212 */ /* 0x000fe200078e33ff */
[----:B------:R-:W-:Y:S01]  /*11c0*/  UIADD3 UR44, UR43, -UR44, URZ ;  /* 0x8000002c2b2c7290 */ /* 0x000fe2000fffe03f */
[----:B------:R-:W-:Y:S01]  /*11d0*/  UMOV UR40, URZ ;  /* 0x0000003f00287c82 */ /* 0x000fe20008000000 */
[----:B-1----:R-:W-:Y:S01]  /*11e0*/  VIADD R63, R63, 0xffffffff ;  /* 0xffffffff3f3f7836 */ /* 0x002fe20000000000 */
[----:B------:R-:W-:-:S09]  /*11f0*/  UMOV UR42, URZ ;  /* 0x0000003f002a7c82 */ /* 0x000fd20008000000 */
.L_x_94:
[----:B0-----:R-:W0:Y:S01]  /*1200*/  SHFL.IDX PT, R0, R62, RZ, 0x1f ;  /* 0x00001fff3e007589 */ /* 0x001e2200000e0000 */
[----:B-1----:R-:W1:Y:S01]  /*1210*/  S2UR UR7, SR_CgaCtaId ;  /* 0x00000000000779c3 */ /* 0x002e620000008800 */
[----:B------:R-:W-:Y:S01]  /*1220*/  UMOV UR6, 0x400 ;  /* 0x0000040000067882 */ /* 0x000fe20000000000 */
[----:B0-----:R-:W-:Y:S01]  /*1230*/  R2UR UR4, R0 ;  /* 0x00000000000472ca */ /* 0x001fe200000e0000 */
[----:B-1----:R-:W-:-:S12]  /*1240*/  ULEA UR46, UR7, UR6, 0x18 ;  /* 0x00000006072e7291 */ /* 0x002fd8000f8ec03f */
[----:B------:R-:W-:-:S04]  /*1250*/  ULEA.HI UR5, UR4, UR4, URZ, 0x1 ;  /* 0x0000000404057291 */ /* 0x000fc8000f8f083f */
[----:B------:R-:W-:-:S04]  /*1260*/  ULOP3.LUT UR5, UR5, 0x7fffe, URZ, 0xc0, !UPT ;  /* 0x0007fffe05057892 */ /* 0x000fc8000f8ec03f */
[----:B------:R-:W-:-:S03]  /*1270*/  UIADD3 UR5, UR4, -UR5, URZ ;  /* 0x8000000504057290 */ /* 0x000fc6000fffe03f */
[----:B------:R-:W-:Y:S01]  /*1280*/  ULDC UR4, c[0x0][0x28c] ;  /* 0x0000a30000047ab9 */ /* 0x000fe20000000800 */
[----:B------:R-:W-:Y:S01]  /*1290*/  ULEA UR5, UR5, UR46, 0xd ;  /* 0x0000002e05057291 */ /* 0x000fe2000f8e683f */
[----:B------:R-:W-:-:S03]  /*12a0*/  ISETP.LT.AND P0, PT, RZ, UR4, PT ;  /* 0x00000004ff007c0c */ /* 0x000fc6000bf01270 */
[----:B------:R-:W-:-:S04]  /*12b0*/  UIADD3 UR5, UR5, 0x180, URZ ;  /* 0x0000018005057890 */ /* 0x000fc8000fffe03f */
[----:B------:R-:W-:-:S04]  /*12c0*/  USHF.R.U32.HI UR5, URZ, 0x4, UR5 ;  /* 0x000000043f057899 */ /* 0x000fc80008011605 */
[----:B------:R-:W-:-:S04]  /*12d0*/  ULOP3.LUT UR5, UR5, 0x3fff, URZ, 0xc0, !UPT ;  /* 0x00003fff05057892 */ /* 0x000fc8000f8ec03f */
[----:B------:R-:W-:Y:S01]  /*12e0*/  ULOP3.LUT UR45, UR5, 0x10000, URZ, 0xfc, !UPT ;  /* 0x00010000052d7892 */ /* 0x000fe2000f8efc3f */
[----:B--2345:R-:W-:Y:S11]  /*12f0*/  @P0 BRA `(.L_x_13) ;  /* 0x0000000000400947 */ /* 0x03cff60003800000 */
[----:B------:R-:W-:Y:S01]  /*1300*/  MOV R0, 0x0 ;  /* 0x0000000000007802 */ /* 0x000fe20000000f00 */
[----:B------:R-:W-:Y:S01]  /*1310*/  ULDC.64 UR4, c[0x4][0x68] ;  /* 0x01001a0000047ab9 */ /* 0x000fe20000000a00 */
[----:B------:R-:W-:Y:S01]  /*1320*/  ULDC.64 UR6, c[0x4][0x8] ;  /* 0x0100020000067ab9 */ /* 0x000fe20000000a00 */
[----:B------:R-:W-:Y:S01]  /*1330*/  IMAD.U32 R4, RZ, RZ, UR4 ;  /* 0x00000004ff047e24 */ /* 0x000fe2000f8e00ff */
[----:B------:R0:W1:Y:S01]  /*1340*/  LDC.64 R14, c[0x4][R0] ;  /* 0x01000000000e7b82 */ /* 0x0000620000000a00 */
[----:B------:R-:W-:Y:S01]  /*1350*/  IMAD.U32 R5, RZ, RZ, UR5 ;  /* 0x00000005ff057e24 */ /* 0x000fe2000f8e00ff */
[----:B------:R-:W-:Y:S01]  /*1360*/  ULDC.64 UR4, c[0x4][0x70] ;  /* 0x01001c0000047ab9 */ /* 0x000fe20000000a00 */
[----:B------:R-:W-:Y:S02]  /*1370*/  IMAD.U32 R10, RZ, RZ, UR6 ;  /* 0x00000006ff0a7e24 */ /* 0x000fe4000f8e00ff */
[----:B------:R-:W-:Y:S02]  /*1380*/  IMAD.U32 R6, RZ, RZ, UR4 ;  /* 0x00000004ff067e24 */ /* 0x000fe4000f8e00ff */
[----:B------:R-:W-:-:S02]  /*1390*/  IMAD.U32 R7, RZ, RZ, UR5 ;  /* 0x00000005ff077e24 */ /* 0x000fc4000f8e00ff */
[----:B------:R-:W-:Y:S02]  /*13a0*/  IMAD.U32 R11, RZ, RZ, UR7 ;  /* 0x00000007ff0b7e24 */ /* 0x000fe4000f8e00ff */
[----:B------:R-:W-:Y:S02]  /*13b0*/  IMAD.MOV.U32 R8, RZ, RZ, 0x1e1 ;  /* 0x000001e1ff087424 */ /* 0x000fe400078e00ff */
[----:B------:R-:W-:Y:S02]  /*13c0*/  IMAD.MOV.U32 R12, RZ, RZ, 0x1 ;  /* 0x00000001ff0c7424 */ /* 0x000fe400078e00ff */
[----:B0-----:R-:W-:-:S07]  /*13d0*/  IMAD.MOV.U32 R13, RZ, RZ, RZ ;  /* 0x000000ffff0d7224 */ /* 0x001fce00078e00ff */
[----:B------:R-:W-:-:S07]  /*13e0*/  LEPC R20, `(.L_x_13) ;  /* 0x000000001014794e */ /* 0x000fce0000000000 */
[----:B-1---5:R-:W-:Y:S05]  /*13f0*/  CALL.ABS.NOINC R14 ;  /* 0x000000000e007343 */ /* 0x022fea0003c00000 */
.L_x_13:
[----:B------:R-:W-:-:S13]  /*1400*/  ISETP.NE.AND P0, PT, R66, 0x3, PT ;  /* 0x000000034200780c */ /* 0x000fda0003f05270 */
[----:B------:R-:W-:Y:S05]  /*1410*/  @!P0 BRA `(.L_x_14) ;  /* 0x0000000000048947 */ /* 0x000fea0003800000 */
[----:B------:R-:W-:Y:S01]  /*1420*/  BPT.TRAP 0x1 ;  /* 0x000000040000795c */ /* 0x000fe20000300000 */
.L_x_14:
[----:B------:R-:W-:Y:S02]  /*1430*/  IMAD.U32 R3, RZ, RZ, UR42 ;  /* 0x0000002aff037e24 */ /* 0x000fe4000f8e00ff */
[----:B------:R-:W-:-:S03]  /*1440*/  IMAD.U32 R0, RZ, RZ, UR40 ;  /* 0x00000028ff007e24 */ /* 0x000fc6000f8e00ff */
[----:B------:R-:W-:Y:S02]  /*1450*/  LEA R3, R3, UR46, 0x3 ;  /* 0x0000002e03037c11 */ /* 0x000fe4000f8e18ff */
[----:B------:R-:W-:-:S04]  /*1460*/  SHF.L.U32 R0, R0, 0x1f, RZ ;  /* 0x0000001f00007819 */ /* 0x000fc800000006ff */
[----:B------:R0:W1:Y:S01]  /*1470*/  SYNCS.PHASECHK.TRANS64.TRYWAIT P1, [R3+URZ], R0 ;  /* 0x00000000030075a7 */ /* 0x000062000802017f */
[----:B------:R-:W-:Y:S05]  /*1480*/  @!P0 BRA `(.L_x_15) ;  /* 0x0000000000048947 */ /* 0x000fea0003800000 */
[----:B------:R-:W-:Y:S01]  /*1490*/  BPT.TRAP 0x1 ;  /* 0x000000040000795c */ /* 0x000fe20000300000 */
.L_x_15:
[----:B------:R-:W-:-:S05]  /*14a0*/  IMAD.U32 R4, RZ, RZ, UR44 ;  /* 0x0000002cff047e24 */ /* 0x000fca000f8e00ff */
[----:B------:R-:W-:Y:S01]  /*14b0*/  ISETP.GE.AND P2, PT, R4, 0x1, PT ;  /* 0x000000010400780c */ /* 0x000fe20003f46270 */
[----:B-1----:R-:W-:-:S12]  /*14c0*/  @P1 BRA `(.L_x_16) ;  /* 0x0000000000081947 */ /* 0x002fd80003800000 */
[----:B------:R-:W1:Y:S02]  /*14d0*/  SYNCS.PHASECHK.TRANS64.TRYWAIT P1, [R3+URZ], R0 ;  /* 0x00000000030075a7 */ /* 0x000e64000802017f */
[----:B-1----:R-:W-:Y:S05]  /*14e0*/  @!P1 BRA `(.L_x_17) ;  /* 0x0000004c00609947 */ /* 0x002fea0003800000 */
.L_x_16:
[----:B------:R-:W-:Y:S05]  /*14f0*/  WARPSYNC.ALL ;  /* 0x0000000000007948 */ /* 0x000fea0003800000 */
[----:B------:R-:W-:Y:S01]  /*1500*/  UIADD3 UR4, UR46, 0x30180, URZ ;  /* 0x000301802e047890 */ /* 0x000fe2000fffe03f */
[----:B------:R-:W-:Y:S01]  /*1510*/  WARPGROUP.ARRIVE ;  /* 0x00000000000079c5 */ /* 0x000fe20000000000 */
[----:B------:R-:W-:Y:S02]  /*1520*/  ULEA UR5, UR42, UR45, 0xb ;  /* 0x0000002d2a057291 */ /* 0x000fe4000f8e583f */
[----:B------:R-:W-:Y:S01]  /*1530*/  USHF.R.U32.HI UR4, URZ, 0x4, UR4 ;  /* 0x000000043f047899 */ /* 0x000fe20008011604 */
[----:B------:R-:W-:Y:S01]  /*1540*/  UMOV UR9, 0x40000040 ;  /* 0x4000004000097882 */ /* 0x000fe20000000000 */
[----:B------:R-:W-:-:S02]  /*1550*/  UMOV UR11, 0x40000040 ;  /* 0x40000040000b7882 */ /* 0x000fc40000000000 */
[----:B------:R-:W-:Y:S01]  /*1560*/  ULOP3.LUT UR4, UR4, 0x3fff, URZ, 0xc0, !UPT ;  /* 0x00003fff04047892 */ /* 0x000fe2000f8ec03f */
[----:B------:R-:W-:-:S03]  /*1570*/  UMOV UR8, UR5 ;  /* 0x0000000500087c82 */ /* 0x000fc60008000000 */
[----:B------:R-:W-:-:S04]  /*1580*/  ULOP3.LUT UR4, UR4, 0x10000, URZ, 0xfc, !UPT ;  /* 0x0001000004047892 */ /* 0x000fc8000f8efc3f */
[----:B------:R-:W-:-:S07]  /*1590*/  ULEA UR6, UR42, UR4, 0xa ;  /* 0x000000042a067291 */ /* 0x000fce000f8e503f */
[----:B------:R-:W-:Y:S02]  /*15a0*/  UMOV UR10, UR6 ;  /* 0x00000006000a7c82 */ /* 0x000fe40008000000 */
[----:B------:R-:W-:Y:S01]  /*15b0*/  HGMMA.64x64x16.F32 R24, gdesc[UR8], RZ, !UPT, gsb0 ;  /* 0x00e00000081879f0 */ /* 0x000fe2000c0008ff */
[----:B------:R-:W-:Y:S02]  /*15c0*/  UIADD3 UR8, UR5, 0x2, URZ ;  /* 0x0000000205087890 */ /* 0x000fe4000fffe03f */
[----:B------:R-:W-:Y:S01]  /*15d0*/  UIADD3 UR10, UR6, 0x2, URZ ;  /* 0x00000002060a7890 */ /* 0x000fe2000fffe03f */
[----:B------:R-:W-:Y:S01]  /*15e0*/  UMOV UR9, 0x40000040 ;  /* 0x4000004000097882 */ /* 0x000fe20000000000 */
[----:B------:R-:W-:Y:S01]  /*15f0*/  UMOV UR11, 0x40000040 ;  /* 0x40000040000b7882 */ /* 0x000fe20000000000 */
[----:B------:R-:W-:Y:S02]  /*1600*/  WARPGROUP.DEPBAR.LE gsb0, 0x0 ;  /* 0x00008000000079c5 */ /* 0x000fe40000010000 */
[----:B------:R-:W-:-:S06]  /*1610*/  WARPGROUP.ARRIVE ;  /* 0x00000000000079c5 */ /* 0x000fcc0000000000 */
[----:B------:R-:W-:Y:S01]  /*1620*/  HGMMA.64x64x16.F32 R24, gdesc[UR8], R24, gsb0 ;  /* 0x00e00000081879f0 */ /* 0x000fe20008000818 */
        /* <DEDUP_REMOVED lines=41> */
[----:B------:R-:W-:Y:S03]  /*18c0*/  HGMMA.64x64x16.F32 R24, gdesc[UR8], R24, gsb0 ;  /* 0x00e00000081879f0 */ /* 0x000fe60008000818 */
[----:B------:R-:W-:Y:S02]  /*18d0*/  WARPGROUP.DEPBAR.LE gsb0, 0x0 ;  /* 0x00008000000079c5 */ /* 0x000fe40000010000 */
[----:B------:R-:W-:Y:S05]  /*18e0*/  @!P2 BRA `(.L_x_18) ;  /* 0x00000004008ca947 */ /* 0x000fea0003800000 */
[----:B------:R-:W-:Y:S01]  /*18f0*/  UIADD3 UR5, UR42, 0x1, URZ ;  /* 0x000000012a057890 */ /* 0x000fe2000fffe03f */
[----:B01----:R-:W-:-:S03]  /*1900*/  IMAD.U32 R0, RZ, RZ, UR44 ;  /* 0x0000002cff007e24 */ /* 0x003fc6000f8e00ff */
[----:B------:R-:W-:-:S04]  /*1910*/  UISETP.NE.AND UP0, UPT, UR5, 0x6, UPT ;  /* 0x000000060500788c */ /* 0x000fc8000bf05270 */
[----:B------:R-:W-:Y:S02]  /*1920*/  USEL UR6, URZ, 0x1, UP0 ;  /* 0x000000013f067887 */ /* 0x000fe40008000000 */
[----:B------:R-:W-:Y:S02]  /*1930*/  USEL UR5, UR5, URZ, UP0 ;  /* 0x0000003f05057287 */ /* 0x000fe40008000000 */
[----:B------:R-:W-:-:S06]  /*1940*/  ULOP3.LUT UR6, UR40, UR6, URZ, 0x3c, !UPT ;  /* 0x0000000628067292 */ /* 0x000fcc000f8e3c3f */
[----:B------:R-:W-:Y:S01]  /*1950*/  IMAD.U32 R5, RZ, RZ, UR6 ;  /* 0x00000006ff057e24 */ /* 0x000fe2000f8e00ff */
[----:B------:R-:W-:-:S06]  /*1960*/  UMOV UR6, UR42 ;  /* 0x0000002a00067c82 */ /* 0x000fcc0008000000 */
.L_x_25:
[----:B01----:R-:W-:Y:S05]  /*1970*/  @!P0 BRA `(.L_x_19) ;  /* 0x0000000000048947 */ /* 0x003fea0003800000 */
[----:B------:R-:W-:Y:S01]  /*1980*/  BPT.TRAP 0x1 ;  /* 0x000000040000795c */ /* 0x000fe20000300000 */
.L_x_19:
[----:B------:R-:W0:Y:S01]  /*1990*/  S2UR UR8, SR_CgaCtaId ;  /* 0x00000000000879c3 */ /* 0x000e220000008800 */
[----:B------:R-:W-:Y:S01]  /*19a0*/  UMOV UR7, 0x400 ;  /* 0x0000040000077882 */ /* 0x000fe20000000000 */
[----:B------:R-:W-:Y:S01]  /*19b0*/  SHF.L.U32 R3, R5, 0x1f, RZ ;  /* 0x0000001f05037819 */ /* 0x000fe200000006ff */
[----:B0-----:R-:W-:-:S04]  /*19c0*/  ULEA UR7, UR8, UR7, 0x18 ;  /* 0x0000000708077291 */ /* 0x001fc8000f8ec03f */
[----:B------:R-:W-:-:S09]  /*19d0*/  ULEA UR8, UR5, UR7, 0x3 ;  /* 0x0000000705087291 */ /* 0x000fd2000f8e183f */
[----:B------:R0:W1:Y:S01]  /*19e0*/  SYNCS.PHASECHK.TRANS64.TRYWAIT P1, [UR8], R3 ;  /* 0x00000003ff0075a7 */ /* 0x0000620008020148 */
[----:B------:R-:W-:Y:S05]  /*19f0*/  @!P0 BRA `(.L_x_20) ;  /* 0x0000000000048947 */ /* 0x000fea0003800000 */
[----:B------:R-:W-:Y:S01]  /*1a00*/  BPT.TRAP 0x1 ;  /* 0x000000040000795c */ /* 0x000fe20000300000 */
.L_x_20:
[----:B-1----:R-:W-:Y:S05]  /*1a10*/  @P1 BRA `(.L_x_21) ;  /* 0x0000000000081947 */ /* 0x002fea0003800000 */
[----:B------:R-:W1:Y:S02]  /*1a20*/  SYNCS.PHASECHK.TRANS64.TRYWAIT P1, [UR8], R3 ;  /* 0x00000003ff0075a7 */ /* 0x000e640008020148 */
[----:B-1----:R-:W-:Y:S05]  /*1a30*/  @!P1 BRA `(.L_x_22) ;  /* 0x0000004800209947 */ /* 0x002fea0003800000 */
.L_x_21:
[----:B------:R-:W-:Y:S01]  /*1a40*/  ULEA UR12, UR5, UR45, 0xb ;  /* 0x0000002d050c7291 */ /* 0x000fe2000f8e583f */
[----:B------:R-:W-:Y:S01]  /*1a50*/  WARPGROUP.ARRIVE ;  /* 0x00000000000079c5 */ /* 0x000fe20000000000 */
[----:B------:R-:W-:Y:S01]  /*1a60*/  ULEA UR13, UR5, UR4, 0xa ;  /* 0x00000004050d7291 */ /* 0x000fe2000f8e503f */
[----:B------:R-:W-:Y:S01]  /*1a70*/  UMOV UR9, 0x40000040 ;  /* 0x4000004000097882 */ /* 0x000fe20000000000 */
[----:B------:R-:W-:-:S03]  /*1a80*/  UMOV UR11, 0x40000040 ;  /* 0x40000040000b7882 */ /* 0x000fc60000000000 */
[----:B------:R-:W-:Y:S02]  /*1a90*/  UMOV UR8, UR12 ;  /* 0x0000000c00087c82 */ /* 0x000fe40008000000 */
[----:B------:R-:W-:Y:S02]  /*1aa0*/  UMOV UR10, UR13 ;  /* 0x0000000d000a7c82 */ /* 0x000fe40008000000 */
[----:B------:R-:W-:Y:S01]  /*1ab0*/  HGMMA.64x64x16.F32 R24, gdesc[UR8], R24, gsb0 ;  /* 0x00e00000081879f0 */ /* 0x000fe20008000818 */
[----:B------:R-:W-:Y:S02]  /*1ac0*/  UIADD3 UR8, UR12, 0x2, URZ ;  /* 0x000000020c087890 */ /* 0x000fe4000fffe03f */
[----:B------:R-:W-:Y:S01]  /*1ad0*/  UIADD3 UR10, UR13, 0x2, URZ ;  /* 0x000000020d0a7890 */ /* 0x000fe2000fffe03f */
[----:B------:R-:W-:Y:S01]  /*1ae0*/  UMOV UR9, 0x40000040 ;  /* 0x4000004000097882 */ /* 0x000fe20000000000 */
[----:B------:R-:W-:Y:S01]  /*1af0*/  UMOV UR11, 0x40000040 ;  /* 0x40000040000b7882 */ /* 0x000fe20000000000 */
[----:B------:R-:W-:-:S02]  /*1b00*/  WARPGROUP.DEPBAR.LE gsb0, 0x0 ;  /* 0x00008000000079c5 */ /* 0x000fc40000010000 */
        /* <DEDUP_REMOVED lines=46> */
[----:B------:R-:W-:Y:S01]  /*1df0*/  BPT.TRAP 0x1 ;  /* 0x000000040000795c */ /* 0x000fe20000300000 */
.L_x_23:
[----:B------:R-:W-:Y:S01]  /*1e00*/  ULEA UR7, UR6, UR7, 0x3 ;  /* 0x0000000706077291 */ /* 0x000fe2000f8e183f */
[----:B------:R-:W-:-:S03]  /*1e10*/  ISETP.GT.U32.AND P1, PT, R18, 0x1, PT ;  /* 0x000000011200780c */ /* 0x000fc60003f24070 */
[----:B------:R-:W-:-:S04]  /*1e20*/  UIADD3 UR7, UR7, 0x30, URZ ;  /* 0x0000003007077890 */ /* 0x000fc8000fffe03f */
[----:B------:R-:W-:-:S09]  /*1e30*/  UPRMT UR7, URZ, 0x654, UR7 ;  /* 0x000006543f077896 */ /* 0x000fd20008000007 */
[----:B------:R-:W-:Y:S01]  /*1e40*/  SYNCS.ARRIVE.TRANS64.RED.A1T0 RZ, [UR7], RZ ;  /* 0x000000ffffff79a7 */ /* 0x000fe20008100407 */
[----:B------:R-:W-:Y:S05]  /*1e50*/  @P1 BRA `(.L_x_24) ;  /* 0x0000000000041947 */ /* 0x000fea0003800000 */
[----:B------:R-:W-:Y:S01]  /*1e60*/  BPT.TRAP 0x1 ;  /* 0x000000040000795c */ /* 0x000fe20000300000 */
.L_x_24:
[----:B------:R-:W-:Y:S01]  /*1e70*/  UIADD3 UR5, UR5, 0x1, URZ ;  /* 0x0000000105057890 */ /* 0x000fe2000fffe03f */
[C---:B------:R-:W-:Y:S01]  /*1e80*/  ISETP.GT.AND P1, PT, R0.reuse, 0x1, PT ;  /* 0x000000010000780c */ /* 0x040fe20003f24270 */
[----:B------:R-:W-:Y:S01]  /*1e90*/  UIADD3 UR6, UR6, 0x1, URZ ;  /* 0x0000000106067890 */ /* 0x000fe2000fffe03f */
[----:B------:R-:W-:Y:S01]  /*1ea0*/  VIADD R0, R0, 0xffffffff ;  /* 0xffffffff00007836 */ /* 0x000fe20000000000 */
[----:B------:R-:W-:Y:S02]  /*1eb0*/  UISETP.NE.AND UP0, UPT, UR5, 0x6, UPT ;  /* 0x000000060500788c */ /* 0x000fe4000bf05270 */
[----:B------:R-:W-:Y:S02]  /*1ec0*/  UISETP.NE.AND UP1, UPT, UR6, 0x6, UPT ;  /* 0x000000060600788c */ /* 0x000fe4000bf25270 */
[----:B------:R-:W-:Y:S02]  /*1ed0*/  USEL UR7, URZ, 0x1, UP0 ;  /* 0x000000013f077887 */ /* 0x000fe40008000000 */
[----:B------:R-:W-:-:S02]  /*1ee0*/  USEL UR5, UR5, URZ, UP0 ;  /* 0x0000003f05057287 */ /* 0x000fc40008000000 */
[----:B------:R-:W-:Y:S02]  /*1ef0*/  USEL UR6, UR6, URZ, UP1 ;  /* 0x0000003f06067287 */ /* 0x000fe40008800000 */
[----:B------:R-:W-:Y:S01]  /*1f00*/  LOP3.LUT R5, R5, UR7, RZ, 0x3c, !PT ;  /* 0x0000000705057c12 */ /* 0x000fe2000f8e3cff */
[----:B------:R-:W-:Y:S09]  /*1f10*/  @P1 BRA `(.L_x_25) ;  /* 0xfffffff800941947 */ /* 0x000ff2000383ffff */
.L_x_18:
[----:B01----:R-:W0:Y:S02]  /*1f20*/  LDC R0, c[0x0][0x28c] ;  /* 0x0000a300ff007b82 */ /* 0x003e240000000800 */
[----:B0-----:R-:W-:-:S13]  /*1f30*/  ISETP.GE.AND P1, PT, R0, 0x1, PT ;  /* 0x000000010000780c */ /* 0x001fda0003f26270 */
[----:B------:R-:W-:Y:S05]  /*1f40*/  @!P1 BRA `(.L_x_26) ;  /* 0x0000000000409947 */ /* 0x000fea0003800000 */
[----:B------:R-:W-:Y:S05]  /*1f50*/  @!P0 BRA `(.L_x_27) ;  /* 0x0000000000048947 */ /* 0x000fea0003800000 */
[----:B------:R-:W-:Y:S01]  /*1f60*/  BPT.TRAP 0x1 ;  /* 0x000000040000795c */ /* 0x000fe20000300000 */
.L_x_27:
[----:B------:R-:W0:Y:S01]  /*1f70*/  S2UR UR7, SR_CgaCtaId ;  /* 0x00000000000779c3 */ /* 0x000e220000008800 */
[----:B------:R-:W-:Y:S01]  /*1f80*/  UIADD3 UR6, UR44, UR42, URZ ;  /* 0x0000002a2c067290 */ /* 0x000fe2000fffe03f */
[----:B------:R-:W-:-:S03]  /*1f90*/  ISETP.GT.U32.AND P0, PT, R18, 0x1, PT ;  /* 0x000000011200780c */ /* 0x000fc60003f04070 */
[----:B------:R-:W-:-:S04]  /*1fa0*/  UIMAD.WIDE.U32 UR4, UR6, -0x55555555, URZ ;  /* 0xaaaaaaab060478a5 */ /* 0x000fc8000f8e003f */
[----:B------:R-:W-:-:S03]  /*1fb0*/  USHF.R.U32.HI UR4, URZ, 0x2, UR5 ;  /* 0x000000023f047899 */ /* 0x000fc60008011605 */
[----:B------:R-:W-:Y:S01]  /*1fc0*/  UMOV UR5, 0x400 ;  /* 0x0000040000057882 */ /* 0x000fe20000000000 */
[----:B------:R-:W-:Y:S02]  /*1fd0*/  UIMAD UR6, UR4, -0x6, UR6 ;  /* 0xfffffffa040678a4 */ /* 0x000fe4000f8e0206 */
[----:B0-----:R-:W-:-:S04]  /*1fe0*/  ULEA UR5, UR7, UR5, 0x18 ;  /* 0x0000000507057291 */ /* 0x001fc8000f8ec03f */
[----:B------:R-:W-:-:S04]  /*1ff0*/  ULEA UR6, UR6, UR5, 0x3 ;  /* 0x0000000506067291 */ /* 0x000fc8000f8e183f */
[----:B------:R-:W-:-:S04]  /*2000*/  UIADD3 UR6, UR6, 0x30, URZ ;  /* 0x0000003006067890 */ /* 0x000fc8000fffe03f */
[----:B------:R-:W-:-:S09]  /*2010*/  UPRMT UR6, URZ, 0x654, UR6 ;  /* 0x000006543f067896 */ /* 0x000fd20008000006 */
[----:B------:R-:W-:Y:S01]  /*2020*/  SYNCS.ARRIVE.TRANS64.RED.A1T0 RZ, [UR6], RZ ;  /* 0x000000ffffff79a7 */ /* 0x000fe20008100406 */
[----:B------:R-:W-:Y:S05]  /*2030*/  @P0 BRA `(.L_x_26) ;  /* 0x0000000000040947 */ /* 0x000fea0003800000 */
[----:B------:R-:W-:Y:S01]  /*2040*/  BPT.TRAP 0x1 ;  /* 0x000000040000795c */ /* 0x000fe20000300000 */
.L_x_26:
[----:B------:R-:W-:Y:S01]  /*2050*/  IMAD.SHL.U32 R3, R68, 0x40, RZ ;  /* 0x0000004044037824 */ /* 0x000fe200078e00ff */
[----:B------:R-:W-:Y:S01]  /*2060*/  UIADD3 UR42, UR43, UR42, URZ ;  /* 0x0000002a2b2a7290 */ /* 0x000fe2000fffe03f */
[----:B------:R-:W-:Y:S01]  /*2070*/  SHF.R.S32.HI R9, RZ, 0x1f, R67 ;  /* 0x0000001fff097819 */ /* 0x000fe20000011443 */
[----:B------:R-:W-:Y:S01]  /*2080*/  UISETP.GE.U32.AND UP1, UPT, UR43, 0x6, UPT ;  /* 0x000000062b00788c */ /* 0x000fe2000bf26070 */
[----:B------:R-:W-:Y:S01]  /*2090*/  IMAD.SHL.U32 R6, R69, 0x80, RZ ;  /* 0x0000008045067824 */ /* 0x000fe200078e00ff */
[----:B------:R-:W-:Y:S01]  /*20a0*/  ULDC UR7, c[0x0][0x288] ;  /* 0x0000a20000077ab9 */ /* 0x000fe20000000800 */
[C---:B------:R-:W-:Y:S01]  /*20b0*/  LOP3.LUT R10, R3.reuse, 0x6, R61, 0xf8, !PT ;  /* 0x00000006030a7812 */ /* 0x040fe200078ef83d */
[----:B------:R-:W-:Y:S01]  /*20c0*/  UISETP.GT.U32.AND UP0, UPT, UR42, 0x5, UPT ;  /* 0x000000052a00788c */ /* 0x000fe2000bf04070 */
[----:B------:R-:W-:Y:S01]  /*20d0*/  ISETP.GE.AND P0, PT, R3, UR7, PT ;  /* 0x0000000703007c0c */ /* 0x000fe2000bf06270 */
[----:B------:R-:W-:Y:S01]  /*20e0*/  ULDC.64 UR4, c[0x0][0x5d0] ;  /* 0x0001740000047ab9 */ /* 0x000fe20000000a00 */
[--C-:B------:R-:W-:Y:S01]  /*20f0*/  SHF.R.S32.HI R11, RZ, 0x1f, R10.reuse ;  /* 0x0000001fff0b7819 */ /* 0x100fe2000001140a */
[----:B------:R-:W-:Y:S01]  /*2100*/  ULDC UR10, c[0x0][0x284] ;  /* 0x0000a100000a7ab9 */ /* 0x000fe20000000800 */
[----:B------:R-:W-:Y:S01]  /*2110*/  IMAD R0, R9, UR4, RZ ;  /* 0x0000000409007c24 */ /* 0x000fe2000f8e02ff */
[----:B------:R-:W-:Y:S01]  /*2120*/  UISETP.LT.U32.AND UP0, UPT, UR43, 0x6, UP0 ;  /* 0x000000062b00788c */ /* 0x000fe20008701070 */
[----:B------:R-:W-:Y:S01]  /*2130*/  ISETP.GE.OR P0, PT, R6, UR10, P0 ;  /* 0x0000000a06007c0c */ /* 0x000fe20008706670 */
[----:B------:R-:W-:Y:S01]  /*2140*/  IMAD.WIDE.U32 R4, R67, UR4, R10 ;  /* 0x0000000443047c25 */ /* 0x000fe2000f8e000a */
[----:B------:R-:W-:Y:S01]  /*2150*/  ULDC.64 UR8, c[0x0][0x5c8] ;  /* 0x0001720000087ab9 */ /* 0x000fe20000000a00 */
[----:B------:R-:W-:-:S02]  /*2160*/  USEL UR6, URZ, 0x1, !UP0 ;  /* 0x000000013f067887 */ /* 0x000fc4000c000000 */
[----:B------:R-:W-:Y:S01]  /*2170*/  IMAD R7, R67, UR5, R0 ;  /* 0x0000000543077c24 */ /* 0x000fe2000f8e0200 */
[----:B------:R-:W-:Y:S01]  /*2180*/  @UP1 UIMAD.WIDE.U32 UR4, UR42, -0x55555555, URZ ;  /* 0xaaaaaaab2a0418a5 */ /* 0x000fe2000f8e003f */
[----:B------:R-:W-:Y:S01]  /*2190*/  IMAD.WIDE R68, R69, 0x80, R22 ;  /* 0x0000008045447825 */ /* 0x000fe200078e0216 */
[----:B------:R-:W-:Y:S02]  /*21a0*/  ULOP3.LUT UR40, UR40, UR6, URZ, 0x3c, !UPT ;  /* 0x0000000628287292 */ /* 0x000fe4000f8e3c3f */
[----:B------:R-:W-:Y:S01]  /*21b0*/  @UP1 USHF.R.U32.HI UR4, URZ, 0x2, UR5 ;  /* 0x000000023f041899 */ /* 0x000fe20008011605 */
[----:B------:R-:W-:Y:S02]  /*21c0*/  IMAD.IADD R5, R5, 0x1, R7 ;  /* 0x0000000105057824 */ /* 0x000fe400078e0207 */
[----:B------:R-:W-:Y:S01]  /*21d0*/  IMAD R7, R69, UR8, RZ ;  /* 0x0000000845077c24 */ /* 0x000fe2000f8e02ff */
[----:B------:R-:W-:Y:S01]  /*21e0*/  @UP1 ULOP3.LUT UR40, UR40, 0x1, UR4, 0x78, !UPT ;  /* 0x0000000128281892 */ /* 0x000fe2000f8e7804 */
[----:B------:R-:W-:-:S04]  /*21f0*/  IMAD.WIDE.U32 R70, R68, UR8, R4 ;  /* 0x0000000844467c25 */ /* 0x000fc8000f8e0004 */
[----:B------:R-:W-:Y:S02]  /*2200*/  IMAD R7, R68, UR9, R7 ;  /* 0x0000000944077c24 */ /* 0x000fe4000f8e0207 */
[----:B------:R-:W-:Y:S01]  /*2210*/  IMAD.MOV.U32 R0, RZ, RZ, -0x1 ;  /* 0xffffffffff007424 */ /* 0x000fe200078e00ff */
[----:B------:R-:W-:Y:S06]  /*2220*/  @P0 BRA `(.L_x_28) ;  /* 0x00000020009c0947 */ /* 0x000fec0003800000 */
[----:B-----5:R-:W-:Y:S01]  /*2230*/  FSETP.NEU.AND P0, PT, R56, RZ, PT ;  /* 0x000000ff3800720b */ /* 0x020fe20003f0d000 */
[----:B------:R-:W-:Y:S01]  /*2240*/  IMAD.IADD R4, R60, 0x1, -R3 ;  /* 0x000000013c047824 */ /* 0x000fe200078e0a03 */
[----:B------:R-:W-:Y:S01]  /*2250*/  BSSY B0, `(.L_x_28) ;  /* 0x0000224000007945 */ /* 0x000fe20003800000 */
[----:B------:R-:W-:Y:S02]  /*2260*/  IMAD.IADD R3, R65, 0x1, -R6 ;  /* 0x0000000141037824 */ /* 0x000fe400078e0a06 */
[----:B------:R-:W-:Y:S01]  /*2270*/  IMAD.IADD R81, R71, 0x1, R7 ;  /* 0x0000000147517824 */ /* 0x000fe200078e0207 */
[----:B------:R-:W-:-:S04]  /*2280*/  ISETP.GT.AND P2, PT, R4, RZ, PT ;  /* 0x000000ff0400720c */ /* 0x000fc80003f44270 */
[----:B------:R-:W-:-:S03]  /*2290*/  ISETP.GT.AND P1, PT, R3, RZ, P2 ;  /* 0x000000ff0300720c */ /* 0x000fc60001724270 */
[----:B------:R-:W-:Y:S10]  /*22a0*/  @!P0 BRA `(.L_x_29) ;  /* 0x0000001400e88947 */ /* 0x000ff40003800000 */
[----:B------:R-:W0:Y:S01]  /*22b0*/  LDC.64 R74, c[0x0][0x5b8] ;  /* 0x00016e00ff4a7b82 */ /* 0x000e220000000a00 */
[----:B------:R-:W-:-:S07]  /*22c0*/  ULDC.64 UR4, c[0x0][0x5c0] ;  /* 0x0001700000047ab9 */ /* 0x000fce0000000a00 */
[----:B------:R-:W1:Y:S08]  /*22d0*/  LDC.64 R76, c[0x0][0x5b0] ;  /* 0x00016c00ff4c7b82 */ /* 0x000e700000000a00 */
[----:B------:R-:W2:Y:S01]  /*22e0*/  LDC.64 R78, c[0x0][0x5a8] ;  /* 0x00016a00ff4e7b82 */ /* 0x000ea20000000a00 */
[-C--:B0-----:R-:W-:Y:S02]  /*22f0*/  IMAD R6, R9, R74.reuse, RZ ;  /* 0x0000004a09067224 */ /* 0x081fe400078e02ff */
[----:B------:R-:W-:-:S04]  /*2300*/  IMAD.WIDE.U32 R72, R67, R74, R10 ;  /* 0x0000004a43487225 */ /* 0x000fc800078e000a */
[----:B------:R-:W-:Y:S02]  /*2310*/  IMAD R71, R67, R75, R6 ;  /* 0x0000004b43477224 */ /* 0x000fe400078e0206 */
[-C--:B-1----:R-:W-:Y:S02]  /*2320*/  IMAD R5, R69, R76.reuse, RZ ;  /* 0x0000004c45057224 */ /* 0x082fe400078e02ff */
[----:B------:R-:W-:Y:S02]  /*2330*/  IMAD.IADD R13, R73, 0x1, R71 ;  /* 0x00000001490d7824 */ /* 0x000fe400078e0247 */
[----:B------:R-:W-:Y:S02]  /*2340*/  IMAD.MOV.U32 R12, RZ, RZ, R72 ;  /* 0x000000ffff0c7224 */ /* 0x000fe400078e0048 */
[C---:B------:R-:W-:Y:S02]  /*2350*/  IMAD R75, R68.reuse, R77, R5 ;  /* 0x0000004d444b7224 */ /* 0x040fe400078e0205 */
[----:B------:R-:W-:-:S04]  /*2360*/  IMAD.WIDE.U32 R6, R68, R76, R12 ;  /* 0x0000004c44067225 */ /* 0x000fc800078e000c */
[----:B------:R-:W-:Y:S01]  /*2370*/  IMAD.IADD R5, R7, 0x1, R75 ;  /* 0x0000000107057824 */ /* 0x000fe200078e024b */
[----:B--2---:R-:W-:-:S04]  /*2380*/  LEA R14, P0, R6, R78, 0x1 ;  /* 0x0000004e060e7211 */ /* 0x004fc800078008ff */
[----:B------:R-:W-:-:S05]  /*2390*/  LEA.HI.X R15, R6, R79, R5, 0x1, P0 ;  /* 0x0000004f060f7211 */ /* 0x000fca00000f0c05 */
[----:B------:R0:W2:Y:S01]  /*23a0*/  @P1 LDG.E.LTC128B.U16 R5, desc[UR36][R14.64] ;  /* 0x000000240e051981 */ /* 0x0000a2000c1e1520 */
[----:B------:R-:W-:Y:S01]  /*23b0*/  LEA R8, P0, R70, UR4, 0x1 ;  /* 0x0000000446087c11 */ /* 0x000fe2000f8008ff */
[----:B------:R-:W-:Y:S01]  /*23c0*/  IMAD.WIDE.U32 R6, R68, R76, R10 ;  /* 0x0000004c44067225 */ /* 0x000fe200078e000a */
[----:B------:R-:W-:Y:S03]  /*23d0*/  BSSY B1, `(.L_x_30) ;  /* 0x0000012000017945 */ /* 0x000fe60003800000 */
[----:B------:R-:W-:Y:S02]  /*23e0*/  IMAD.IADD R7, R75, 0x1, R7 ;  /* 0x000000014b077824 */ /* 0x000fe400078e0207 */
[----:B------:R-:W-:Y:S01]  /*23f0*/  IMAD.WIDE.U32 R20, R67, R74, R6 ;  /* 0x0000004a43147225 */ /* 0x000fe200078e0006 */
[----:B0-----:R-:W-:-:S03]  /*2400*/  SHF.L.U64.HI R15, R76, 0x3, R77 ;  /* 0x000000034c0f7819 */ /* 0x001fc6000001024d */
[----:B------:R-:W-:Y:S01]  /*2410*/  IMAD.IADD R7, R71, 0x1, R21 ;  /* 0x0000000147077824 */ /* 0x000fe200078e0215 */
[----:B------:R-:W-:Y:S01]  /*2420*/  LEA R6, P4, R20, R78, 0x1 ;  /* 0x0000004e14067211 */ /* 0x000fe200078808ff */
[----:B------:R-:W-:-:S03]  /*2430*/  IMAD.SHL.U32 R14, R76, 0x8, RZ ;  /* 0x000000084c0e7824 */ /* 0x000fc600078e00ff */
[----:B------:R-:W-:Y:S01]  /*2440*/  LEA.HI.X R7, R20, R79, R7, 0x1, P4 ;  /* 0x0000004f14077211 */ /* 0x000fe200020f0c07 */
[----:B--2---:R-:W-:-:S05]  /*2450*/  HADD2.F32 R9, -RZ, R5.H0_H0 ;  /* 0x20000005ff097230 */ /* 0x004fca0000004100 */
[----:B------:R-:W-:-:S04]  /*2460*/  FMUL R9, R9, R56 ;  /* 0x0000003809097220 */ /* 0x000fc80000400000 */
[----:B------:R-:W-:Y:S01]  /*2470*/  FFMA R24, R24, R19, R9 ;  /* 0x0000001318187223 */ /* 0x000fe20000000009 */
[----:B------:R-:W-:Y:S02]  /*2480*/  LEA.HI.X R9, R70, UR5, R81, 0x1, P0 ;  /* 0x0000000546097c11 */ /* 0x000fe400080f0c51 */
[----:B------:R-:W-:Y:S02]  /*2490*/  ISETP.GT.AND P0, PT, R4, 0x1, PT ;  /* 0x000000010400780c */ /* 0x000fe40003f04270 */
[----:B------:R-:W-:Y:S02]  /*24a0*/  F2FP.F16.F32.PACK_AB R24, RZ, R24 ;  /* 0x00000018ff18723e */ /* 0x000fe400000000ff */
[----:B------:R-:W-:-:S03]  /*24b0*/  ISETP.GT.AND P3, PT, R3, RZ, P0 ;  /* 0x000000ff0300720c */ /* 0x000fc60000764270 */
[----:B------:R0:W-:Y:S10]  /*24c0*/  @P1 STG.E.U16 desc[UR36][R8.64], R24 ;  /* 0x0000001808001986 */ /* 0x0001f4000c101524 */
[----:B------:R-:W-:Y:S05]  /*24d0*/  @!P3 BRA `(.L_x_31) ;  /* 0x000000000004b947 */ /* 0x000fea0003800000 */
[----:B------:R1:W5:Y:S02]  /*24e0*/  LDG.E.LTC128B.U16 R5, desc[UR36][R6.64+0x2] ;  /* 0x0000022406057981 */ /* 0x000364000c1e1520 */
.L_x_31:
[----:B------:R-:W-:Y:S05]  /*24f0*/  BSYNC B1 ;  /* 0x0000000000017941 */ /* 0x000fea0003800000 */
.L_x_30:
[----:B-----5:R-:W-:Y:S01]  /*2500*/  HADD2.F32 R69, -RZ, R5.H0_H0 ;  /* 0x20000005ff457230 */ /* 0x020fe20000004100 */
[----:B------:R-:W-:Y:S01]  /*2510*/  ISETP.GT.AND P2, PT, R3, 0x8, P2 ;  /* 0x000000080300780c */ /* 0x000fe20001744270 */
[----:B------:R-:W-:Y:S01]  /*2520*/  IMAD.WIDE.U32 R20, R68, R76, R14 ;  /* 0x0000004c44147225 */ /* 0x000fe200078e000e */
[----:B0-----:R-:W-:-:S03]  /*2530*/  PRMT R24, R5, 0x7610, R24 ;  /* 0x0000761005187816 */ /* 0x001fc60000000018 */
[----:B------:R-:W-:Y:S01]  /*2540*/  FMUL R12, R69, R56 ;  /* 0x00000038450c7220 */ /* 0x000fe20000400000 */
[----:B------:R-:W-:Y:S01]  /*2550*/  IMAD.IADD R75, R75, 0x1, R21 ;  /* 0x000000014b4b7824 */ /* 0x000fe200078e0215 */
[----:B------:R-:W-:Y:S02]  /*2560*/  IADD3 R72, P1, R72, R20, RZ ;  /* 0x0000001448487210 */ /* 0x000fe40007f3e0ff */
[----:B------:R-:W-:-:S03]  /*2570*/  FFMA R12, R25, R19, R12 ;  /* 0x00000013190c7223 */ /* 0x000fc6000000000c */
[----:B------:R-:W-:Y:S01]  /*2580*/  IMAD.X R13, R75, 0x1, R13, P1 ;  /* 0x000000014b0d7824 */ /* 0x000fe200008e060d */
[C---:B------:R-:W-:Y:S02]  /*2590*/  LEA R14, P1, R72.reuse, R78, 0x1 ;  /* 0x0000004e480e7211 */ /* 0x040fe400078208ff */
[----:B------:R-:W-:Y:S02]  /*25a0*/  F2FP.F16.F32.PACK_AB R12, RZ, R12 ;  /* 0x0000000cff0c723e */ /* 0x000fe400000000ff */
[----:B------:R-:W-:Y:S02]  /*25b0*/  LEA.HI.X R15, R72, R79, R13, 0x1, P1 ;  /* 0x0000004f480f7211 */ /* 0x000fe400008f0c0d */
[----:B------:R-:W-:-:S05]  /*25c0*/  PRMT R21, R12, 0x7610, R21 ;  /* 0x000076100c157816 */ /* 0x000fca0000000015 */
[----:B------:R0:W-:Y:S04]  /*25d0*/  @P3 STG.E.U16 desc[UR36][R8.64+0x2], R21 ;  /* 0x0000021508003986 */ /* 0x0001e8000c101524 */
[----:B------:R-:W2:Y:S01]  /*25e0*/  @P2 LDG.E.LTC128B.U16 R24, desc[UR36][R14.64] ;  /* 0x000000240e182981 */ /* 0x000ea2000c1e1520 */
[----:B------:R-:W-:Y:S01]  /*25f0*/  IADD3 R20, P1, R10, R20, RZ ;  /* 0x000000140a147210 */ /* 0x000fe20007f3e0ff */
[----:B------:R-:W-:Y:S01]  /*2600*/  BSSY B1, `(.L_x_32) ;  /* 0x0000011000017945 */ /* 0x000fe20003800000 */
[----:B------:R-:W-:Y:S02]  /*2610*/  SHF.L.U64.HI R13, R57, 0x1, R58 ;  /* 0x00000001390d7819 */ /* 0x000fe4000001023a */
[----:B------:R-:W-:Y:S01]  /*2620*/  ISETP.GT.AND P0, PT, R3, 0x8, P0 ;  /* 0x000000080300780c */ /* 0x000fe20000704270 */
[----:B0-----:R-:W-:Y:S01]  /*2630*/  IMAD.X R21, R11, 0x1, R75, P1 ;  /* 0x000000010b157824 */ /* 0x001fe200008e064b */
[----:B------:R-:W-:Y:S01]  /*2640*/  LEA R12, P1, R57, R8, 0x1 ;  /* 0x00000008390c7211 */ /* 0x000fe200078208ff */
[----:B------:R-:W-:-:S04]  /*2650*/  IMAD.WIDE.U32 R20, R67, R74, R20 ;  /* 0x0000004a43147225 */ /* 0x000fc800078e0014 */
[----:B------:R-:W-:Y:S01]  /*2660*/  IMAD.X R13, R13, 0x1, R9, P1 ;  /* 0x000000010d0d7824 */ /* 0x000fe200008e0609 */
[----:B------:R-:W-:Y:S01]  /*2670*/  LEA R10, P3, R20, R78, 0x1 ;  /* 0x0000004e140a7211 */ /* 0x000fe200078608ff */
[----:B------:R-:W-:-:S05]  /*2680*/  IMAD.IADD R11, R71, 0x1, R21 ;  /* 0x00000001470b7824 */ /* 0x000fca00078e0215 */
[----:B------:R-:W-:Y:S01]  /*2690*/  LEA.HI.X R11, R20, R79, R11, 0x1, P3 ;  /* 0x0000004f140b7211 */ /* 0x000fe200018f0c0b */
[----:B--2---:R-:W-:-:S05]  /*26a0*/  HADD2.F32 R5, -RZ, R24.H0_H0 ;  /* 0x20000018ff057230 */ /* 0x004fca0000004100 */
[----:B------:R-:W-:-:S04]  /*26b0*/  FMUL R5, R5, R56 ;  /* 0x0000003805057220 */ /* 0x000fc80000400000 */
[----:B------:R-:W-:-:S05]  /*26c0*/  FFMA R5, R26, R19, R5 ;  /* 0x000000131a057223 */ /* 0x000fca0000000005 */
[----:B------:R-:W-:-:S05]  /*26d0*/  F2FP.F16.F32.PACK_AB R5, RZ, R5 ;  /* 0x00000005ff05723e */ /* 0x000fca00000000ff */
[----:B------:R0:W-:Y:S01]  /*26e0*/  @P2 STG.E.U16 desc[UR36][R12.64], R5 ;  /* 0x000000050c002986 */ /* 0x0001e2000c101524 */
[----:B------:R-:W-:Y:S05]  /*26f0*/  @!P0 BRA `(.L_x_33) ;  /* 0x0000000000048947 */ /* 0x000fea0003800000 */
[----:B------:R2:W5:Y:S02]  /*2700*/  LDG.E.LTC128B.U16 R24, desc[UR36][R10.64+0x2] ;  /* 0x000002240a187981 */ /* 0x000564000c1e1520 */
.L_x_33:
[----:B------:R-:W-:Y:S05]  /*2710*/  BSYNC B1 ;  /* 0x0000000000017941 */ /* 0x000fea0003800000 */
.L_x_32:
[----:B0----5:R-:W-:Y:S01]  /*2720*/  HADD2.F32 R5, -RZ, R24.H0_H0 ;  /* 0x20000018ff057230 */ /* 0x021fe20000004100 */
[----:B------:R-:W-:Y:S01]  /*2730*/  ISETP.GT.AND P1, PT, R4, 0x8, PT ;  /* 0x000000080400780c */ /* 0x000fe20003f24270 */
[----:B------:R-:W-:Y:S03]  /*2740*/  BSSY B1, `(.L_x_34) ;  /* 0x0000008000017945 */ /* 0x000fe60003800000 */
[----:B------:R-:W-:Y:S01]  /*2750*/  FMUL R14, R5, R56 ;  /* 0x00000038050e7220 */ /* 0x000fe20000400000 */
[----:B------:R-:W-:-:S03]  /*2760*/  ISETP.GT.AND P2, PT, R3, RZ, P1 ;  /* 0x000000ff0300720c */ /* 0x000fc60000f44270 */
[----:B------:R-:W-:-:S05]  /*2770*/  FFMA R14, R27, R19, R14 ;  /* 0x000000131b0e7223 */ /* 0x000fca000000000e */
[----:B------:R-:W-:-:S05]  /*2780*/  F2FP.F16.F32.PACK_AB R14, RZ, R14 ;  /* 0x0000000eff0e723e */ /* 0x000fca00000000ff */
[----:B------:R0:W-:Y:S01]  /*2790*/  @P0 STG.E.U16 desc[UR36][R12.64+0x2], R14 ;  /* 0x0000020e0c000986 */ /* 0x0001e2000c101524 */
[----:B------:R-:W-:Y:S05]  /*27a0*/  @!P2 BRA `(.L_x_35) ;  /* 0x000000000004a947 */ /* 0x000fea0003800000 */
[----:B------:R3:W5:Y:S02]  /*27b0*/  LDG.E.LTC128B.U16 R24, desc[UR36][R6.64+0x10] ;  /* 0x0000102406187981 */ /* 0x000764000c1e1520 */
.L_x_35:
[----:B------:R-:W-:Y:S05]  /*27c0*/  BSYNC B1 ;  /* 0x0000000000017941 */ /* 0x000fea0003800000 */
.L_x_34:
[----:B-----5:R-:W-:Y:S01]  /*27d0*/  HADD2.F32 R5, -RZ, R24.H0_H0 ;  /* 0x20000018ff057230 */ /* 0x020fe20000004100 */
        /* <DEDUP_REMOVED lines=9> */
.L_x_37:
[----:B------:R-:W-:Y:S05]  /*2870*/  BSYNC B1 ;  /* 0x0000000000017941 */ /* 0x000fea0003800000 */
.L_x_36:
[----:B----45:R-:W-:Y:S01]  /*2880*/  HADD2.F32 R5, -RZ, R24.H0_H0 ;  /* 0x20000018ff057230 */ /* 0x030fe20000004100 */
[----:B------:R-:W-:Y:S01]  /*2890*/  ISETP.GT.AND P1, PT, R3, 0x8, P1 ;  /* 0x000000080300780c */ /* 0x000fe20000f24270 */
[----:B------:R-:W-:Y:S03]  /*28a0*/  BSSY B1, `(.L_x_38) ;  /* 0x0000007000017945 */ /* 0x000fe60003800000 */
[----:B0-----:R-:W-:-:S04]  /*28b0*/  FMUL R14, R5, R56 ;  /* 0x00000038050e7220 */ /* 0x001fc80000400000 */
[----:B------:R-:W-:-:S05]  /*28c0*/  FFMA R14, R29, R19, R14 ;  /* 0x000000131d0e7223 */ /* 0x000fca000000000e */
[----:B------:R-:W-:-:S05]  /*28d0*/  F2FP.F16.F32.PACK_AB R14, RZ, R14 ;  /* 0x0000000eff0e723e */ /* 0x000fca00000000ff */
[----:B------:R0:W-:Y:S01]  /*28e0*/  @P3 STG.E.U16 desc[UR36][R8.64+0x12], R14 ;  /* 0x0000120e08003986 */ /* 0x0001e2000c101524 */
[----:B------:R-:W-:Y:S05]  /*28f0*/  @!P1 BRA `(.L_x_39) ;  /* 0x0000000000049947 */ /* 0x000fea0003800000 */
[----:B------:R4:W5:Y:S02]  /*2900*/  LDG.E.LTC128B.U16 R24, desc[UR36][R10.64+0x10] ;  /* 0x000010240a187981 */ /* 0x000964000c1e1520 */
.L_x_39:
[----:B------:R-:W-:Y:S05]  /*2910*/  BSYNC B1 ;  /* 0x0000000000017941 */ /* 0x000fea0003800000 */
.L_x_38:
[----:B-----5:R-:W-:Y:S01]  /*2920*/  HADD2.F32 R5, -RZ, R24.H0_H0 ;  /* 0x20000018ff057230 */ /* 0x020fe20000004100 */
[----:B------:R-:W-:Y:S01]  /*2930*/  ISETP.GT.AND P0, PT, R3, 0x8, P0 ;  /* 0x000000080300780c */ /* 0x000fe20000704270 */
[----:B------:R-:W-:Y:S03]  /*2940*/  BSSY B1, `(.L_x_40) ;  /* 0x0000007000017945 */ /* 0x000fe60003800000 */
[----:B------:R-:W-:-:S04]  /*2950*/  FMUL R5, R5, R56 ;  /* 0x0000003805057220 */ /* 0x000fc80000400000 */
[----:B------:R-:W-:-:S05]  /*2960*/  FFMA R5, R30, R19, R5 ;  /* 0x000000131e057223 */ /* 0x000fca0000000005 */
[----:B------:R-:W-:-:S05]  /*2970*/  F2FP.F16.F32.PACK_AB R5, RZ, R5 ;  /* 0x00000005ff05723e */ /* 0x000fca00000000ff */
[----:B------:R0:W-:Y:S01]  /*2980*/  @P1 STG.E.U16 desc[UR36][R12.64+0x10], R5 ;  /* 0x000010050c001986 */ /* 0x0001e2000c101524 */
[----:B------:R-:W-:Y:S05]  /*2990*/  @!P0 BRA `(.L_x_41) ;  /* 0x0000000000048947 */ /* 0x000fea0003800000 */
[----:B------:R0:W5:Y:S02]  /*29a0*/  LDG.E.LTC128B.U16 R24, desc[UR36][R10.64+0x12] ;  /* 0x000012240a187981 */ /* 0x000164000c1e1520 */
.L_x_41:
[----:B------:R-:W-:Y:S05]  /*29b0*/  BSYNC B1 ;  /* 0x0000000000017941 */ /* 0x000fea0003800000 */
.L_x_40:
        /* <DEDUP_REMOVED lines=10> */
.L_x_43:
[----:B------:R-:W-:Y:S05]  /*2a60*/  BSYNC B1 ;  /* 0x0000000000017941 */ /* 0x000fea0003800000 */
.L_x_42:
        /* <DEDUP_REMOVED lines=10> */
.L_x_45:
[----:B------:R-:W-:Y:S05]  /*2b10*/  BSYNC B1 ;  /* 0x0000000000017941 */ /* 0x000fea0003800000 */
.L_x_44:
[----:B0----5:R-:W-:Y:S01]  /*2b20*/  HADD2.F32 R5, -RZ, R24.H0_H0 ;  /* 0x20000018ff057230 */ /* 0x021fe20000004100 */
        /* <DEDUP_REMOVED lines=8> */
.L_x_47:
[----:B------:R-:W-:Y:S05]  /*2bb0*/  BSYNC B1 ;  /* 0x0000000000017941 */ /* 0x000fea0003800000 */
.L_x_46:
        /* <DEDUP_REMOVED lines=9> */
.L_x_49:
[----:B------:R-:W-:Y:S05]  /*2c50*/  BSYNC B1 ;  /* 0x0000000000017941 */ /* 0x000fea0003800000 */
.L_x_48:
        /* <DEDUP_REMOVED lines=10> */
.L_x_51:
[----:B------:R-:W-:Y:S05]  /*2d00*/  BSYNC B1 ;  /* 0x0000000000017941 */ /* 0x000fea0003800000 */
.L_x_50:
        /* <DEDUP_REMOVED lines=10> */
.L_x_53:
[----:B------:R-:W-:Y:S05]  /*2db0*/  BSYNC B1 ;  /* 0x0000000000017941 */ /* 0x000fea0003800000 */
.L_x_52:
        /* <DEDUP_REMOVED lines=9> */
.L_x_55:
[----:B------:R-:W-:Y:S05]  /*2e50*/  BSYNC B1 ;  /* 0x0000000000017941 */ /* 0x000fea0003800000 */
.L_x_54:
        /* <DEDUP_REMOVED lines=9> */
.L_x_57:
[----:B------:R-:W-:Y:S05]  /*2ef0*/  BSYNC B1 ;  /* 0x0000000000017941 */ /* 0x000fea0003800000 */
.L_x_56:
        /* <DEDUP_REMOVED lines=10> */
.L_x_59:
[----:B------:R-:W-:Y:S05]  /*2fa0*/  BSYNC B1 ;  /* 0x0000000000017941 */ /* 0x000fea0003800000 */
.L_x_58:
        /* <DEDUP_REMOVED lines=10> */
.L_x_61:
[----:B------:R-:W-:Y:S05]  /*3050*/  BSYNC B1 ;  /* 0x0000000000017941 */ /* 0x000fea0003800000 */
.L_x_60:
        /* <DEDUP_REMOVED lines=9> */
.L_x_63:
[----:B------:R-:W-:Y:S05]  /*30f0*/  BSYNC B1 ;  /* 0x0000000000017941 */ /* 0x000fea0003800000 */
.L_x_62:
        /* <DEDUP_REMOVED lines=9> */
.L_x_65:
[----:B------:R-:W-:Y:S05]  /*3190*/  BSYNC B1 ;  /* 0x0000000000017941 */ /* 0x000fea0003800000 */
.L_x_64:
        /* <DEDUP_REMOVED lines=10> */
.L_x_67:
[----:B------:R-:W-:Y:S05]  /*3240*/  BSYNC B1 ;  /* 0x0000000000017941 */ /* 0x000fea0003800000 */
.L_x_66:
        /* <DEDUP_REMOVED lines=10> */
.L_x_69:
[----:B------:R-:W-:Y:S05]  /*32f0*/  BSYNC B1 ;  /* 0x0000000000017941 */ /* 0x000fea0003800000 */
.L_x_68:
        /* <DEDUP_REMOVED lines=9> */
.L_x_71:
[----:B------:R-:W-:Y:S05]  /*3390*/  BSYNC B1 ;  /* 0x0000000000017941 */ /* 0x000fea0003800000 */
.L_x_70:
        /* <DEDUP_REMOVED lines=9> */
.L_x_73:
[----:B------:R-:W-:Y:S05]  /*3430*/  BSYNC B1 ;  /* 0x0000000000017941 */ /* 0x000fea0003800000 */
.L_x_72:
        /* <DEDUP_REMOVED lines=10> */
.L_x_75:
[----:B------:R-:W-:Y:S05]  /*34e0*/  BSYNC B1 ;  /* 0x0000000000017941 */ /* 0x000fea0003800000 */
.L_x_74:
        /* <DEDUP_REMOVED lines=10> */
.L_x_77:
[----:B------:R-:W-:Y:S05]  /*3590*/  BSYNC B1 ;  /* 0x0000000000017941 */ /* 0x000fea0003800000 */
.L_x_76:
        /* <DEDUP_REMOVED lines=9> */
.L_x_79:
[----:B------:R-:W-:Y:S05]  /*3630*/  BSYNC B1 ;  /* 0x0000000000017941 */ /* 0x000fea0003800000 */
.L_x_78:
        /* <DEDUP_REMOVED lines=9> */
.L_x_81:
[----:B------:R-:W-:Y:S05]  /*36d0*/  BSYNC B1 ;  /* 0x0000000000017941 */ /* 0x000fea0003800000 */
.L_x_80:
        /* <DEDUP_REMOVED lines=10> */
.L_x_83:
[----:B------:R-:W-:Y:S05]  /*3780*/  BSYNC B1 ;  /* 0x0000000000017941 */ /* 0x000fea0003800000 */
.L_x_82:
[----:B-----5:R-:W-:Y:S01]  /*3790*/  HADD2.F32 R5, -RZ, R24.H0_H0 ;  /* 0x20000018ff057230 */ /* 0x020fe20000004100 */
[----:B------:R-:W-:Y:S01]  /*37a0*/  ISETP.GT.AND P0, PT, R4, 0x39, PT ;  /* 0x000000390400780c */ /* 0x000fe20003f04270 */
[----:B------:R-:W-:Y:S01]  /*37b0*/  @P2 IMAD.MOV.U32 R4, RZ, RZ, R8 ;  /* 0x000000ffff042224 */ /* 0x000fe200078e0008 */
[----:B------:R-:W-:Y:S02]  /*37c0*/  BSSY B1, `(.L_x_84) ;  /* 0x000000a000017945 */ /* 0x000fe40003800000 */
[----:B------:R-:W-:Y:S01]  /*37d0*/  FMUL R5, R5, R56 ;  /* 0x0000003805057220 */ /* 0x000fe20000400000 */
[----:B------:R-:W-:-:S03]  /*37e0*/  ISETP.GT.AND P3, PT, R3, RZ, P0 ;  /* 0x000000ff0300720c */ /* 0x000fc60000764270 */
[----:B------:R-:W-:-:S05]  /*37f0*/  FFMA R5, R52, R19, R5 ;  /* 0x0000001334057223 */ /* 0x000fca0000000005 */
[----:B------:R-:W-:-:S04]  /*3800*/  F2FP.F16.F32.PACK_AB R5, RZ, R5 ;  /* 0x00000005ff05723e */ /* 0x000fc800000000ff */
[----:B0-----:R-:W-:Y:S01]  /*3810*/  PRMT R14, R5, 0x7610, R14 ;  /* 0x00007610050e7816 */ /* 0x001fe2000000000e */
[----:B------:R-:W-:-:S05]  /*3820*/  @P2 IMAD.MOV.U32 R5, RZ, RZ, R9 ;  /* 0x000000ffff052224 */ /* 0x000fca00078e0009 */
[----:B------:R0:W-:Y:S01]  /*3830*/  @P2 STG.E.U16 desc[UR36][R4.64+0x70], R14 ;  /* 0x0000700e04002986 */ /* 0x0001e2000c101524 */
[----:B------:R-:W-:Y:S05]  /*3840*/  @!P3 BRA `(.L_x_85) ;  /* 0x000000000004b947 */ /* 0x000fea0003800000 */
[----:B------:R0:W5:Y:S02]  /*3850*/  LDG.E.LTC128B.U16 R24, desc[UR36][R6.64+0x72] ;  /* 0x0000722406187981 */ /* 0x000164000c1e1520 */
.L_x_85:
[----:B------:R-:W-:Y:S05]  /*3860*/  BSYNC B1 ;  /* 0x0000000000017941 */ /* 0x000fea0003800000 */
.L_x_84:
        /* <DEDUP_REMOVED lines=9> */
.L_x_87:
[----:B------:R-:W-:Y:S05]  /*3900*/  BSYNC B1 ;  /* 0x0000000000017941 */ /* 0x000fea0003800000 */
.L_x_86:
[----:B-----5:R-:W-:Y:S01]  /*3910*/  HADD2.F32 R5, -RZ, R24.H0_H0 ;  /* 0x20000018ff057230 */ /* 0x020fe20000004100 */
[----:B------:R-:W-:Y:S01]  /*3920*/  ISETP.GT.AND P0, PT, R3, 0x8, P0 ;  /* 0x000000080300780c */ /* 0x000fe20000704270 */
[----:B0-----:R-:W-:Y:S01]  /*3930*/  @P1 IMAD.MOV.U32 R4, RZ, RZ, R12 ;  /* 0x000000ffff041224 */ /* 0x001fe200078e000c */
[----:B------:R-:W-:Y:S02]  /*3940*/  BSSY B1, `(.L_x_88) ;  /* 0x0000009000017945 */ /* 0x000fe40003800000 */
[----:B------:R-:W-:-:S04]  /*3950*/  FMUL R5, R5, R56 ;  /* 0x0000003805057220 */ /* 0x000fc80000400000 */
[----:B------:R-:W-:-:S05]  /*3960*/  FFMA R5, R54, R19, R5 ;  /* 0x0000001336057223 */ /* 0x000fca0000000005 */
[----:B------:R-:W-:-:S04]  /*3970*/  F2FP.F16.F32.PACK_AB R5, RZ, R5 ;  /* 0x00000005ff05723e */ /* 0x000fc800000000ff */
[----:B-1-3--:R-:W-:Y:S01]  /*3980*/  PRMT R6, R5, 0x7610, R6 ;  /* 0x0000761005067816 */ /* 0x00afe20000000006 */
[----:B------:R-:W-:-:S05]  /*3990*/  @P1 IMAD.MOV.U32 R5, RZ, RZ, R13 ;  /* 0x000000ffff051224 */ /* 0x000fca00078e000d */
[----:B------:R0:W-:Y:S01]  /*39a0*/  @P1 STG.E.U16 desc[UR36][R4.64+0x70], R6 ;  /* 0x0000700604001986 */ /* 0x0001e2000c101524 */
[----:B------:R-:W-:Y:S05]  /*39b0*/  @!P0 BRA `(.L_x_89) ;  /* 0x0000000000048947 */ /* 0x000fea0003800000 */
[----:B------:R1:W5:Y:S02]  /*39c0*/  LDG.E.LTC128B.U16 R24, desc[UR36][R10.64+0x72] ;  /* 0x000072240a187981 */ /* 0x000364000c1e1520 */
.L_x_89:
[----:B------:R-:W-:Y:S05]  /*39d0*/  BSYNC B1 ;  /* 0x0000000000017941 */ /* 0x000fea0003800000 */
.L_x_88:
[----:B------:R-:W-:Y:S05]  /*39e0*/  @!P0 BRA `(.L_x_90) ;  /* 0x0000000800a88947 */ /* 0x000fea0003800000 */
[----:B-----5:R-:W-:-:S05]  /*39f0*/  HADD2.F32 R3, -RZ, R24.H0_H0 ;  /* 0x20000018ff037230 */ /* 0x020fca0000004100 */
[----:B0-----:R-:W-:-:S04]  /*3a00*/  FMUL R4, R3, R56 ;  /* 0x0000003803047220 */ /* 0x001fc80000400000 */
[----:B------:R-:W-:-:S05]  /*3a10*/  FFMA R4, R55, R19, R4 ;  /* 0x0000001337047223 */ /* 0x000fca0000000004 */
[----:B------:R-:W-:-:S05]  /*3a20*/  F2FP.F16.F32.PACK_AB R4, RZ, R4 ;  /* 0x00000004ff04723e */ /* 0x000fca00000000ff */
[----:B------:R3:W-:Y:S01]  /*3a30*/  STG.E.U16 desc[UR36][R12.64+0x72], R4 ;  /* 0x000072040c007986 */ /* 0x0007e2000c101524 */
[----:B------:R-:W-:Y:S05]  /*3a40*/  BRA `(.L_x_90) ;  /* 0x0000000800907947 */ /* 0x000fea0003800000 */
.L_x_29:
[----:B------:R-:W-:Y:S01]  /*3a50*/  ISETP.GT.AND P3, PT, R4, 0x1, PT ;  /* 0x000000010400780c */ /* 0x000fe20003f64270 */
[----:B------:R-:W-:Y:S01]  /*3a60*/  ULDC.64 UR4, c[0x0][0x5c0] ;  /* 0x0001700000047ab9 */ /* 0x000fe20000000a00 */
[-C--:B------:R-:W-:Y:S01]  /*3a70*/  FMUL R24, R24, R19.reuse ;  /* 0x0000001318187220 */ /* 0x080fe20000400000 */
[----:B------:R-:W-:Y:S01]  /*3a80*/  LEA R6, P4, R70, UR4, 0x1 ;  /* 0x0000000446067c11 */ /* 0x000fe2000f8808ff */
[-C--:B------:R-:W-:Y:S01]  /*3a90*/  FMUL R25, R25, R19.reuse ;  /* 0x0000001319197220 */ /* 0x080fe20000400000 */
[----:B------:R-:W-:Y:S01]  /*3aa0*/  ISETP.GT.AND P0, PT, R3, RZ, P3 ;  /* 0x000000ff0300720c */ /* 0x000fe20001f04270 */
[-C--:B------:R-:W-:Y:S01]  /*3ab0*/  FMUL R26, R26, R19.reuse ;  /* 0x000000131a1a7220 */ /* 0x080fe20000400000 */
[----:B------:R-:W-:Y:S01]  /*3ac0*/  F2FP.F16.F32.PACK_AB R24, RZ, R24 ;  /* 0x00000018ff18723e */ /* 0x000fe200000000ff */
[-C--:B------:R-:W-:Y:S01]  /*3ad0*/  FMUL R27, R27, R19.reuse ;  /* 0x000000131b1b7220 */ /* 0x080fe20000400000 */
[----:B------:R-:W-:Y:S01]  /*3ae0*/  LEA.HI.X R7, R70, UR5, R81, 0x1, P4 ;  /* 0x0000000546077c11 */ /* 0x000fe2000a0f0c51 */
[----:B------:R-:W-:Y:S01]  /*3af0*/  FMUL R28, R28, R19 ;  /* 0x000000131c1c7220 */ /* 0x000fe20000400000 */
[----:B------:R-:W-:Y:S01]  /*3b00*/  F2FP.F16.F32.PACK_AB R25, RZ, R25 ;  /* 0x00000019ff19723e */ /* 0x000fe200000000ff */
[-C--:B------:R-:W-:Y:S01]  /*3b10*/  FMUL R29, R29, R19.reuse ;  /* 0x000000131d1d7220 */ /* 0x080fe20000400000 */
[----:B------:R-:W-:Y:S01]  /*3b20*/  ISETP.GT.AND P2, PT, R3, 0x8, P2 ;  /* 0x000000080300780c */ /* 0x000fe20001744270 */
[----:B------:R-:W-:Y:S01]  /*3b30*/  @P1 STG.E.U16 desc[UR36][R6.64], R24 ;  /* 0x0000001806001986 */ /* 0x000fe2000c101524 */
[----:B------:R-:W-:Y:S01]  /*3b40*/  ISETP.GT.AND P1, PT, R4, 0x8, PT ;  /* 0x000000080400780c */ /* 0x000fe20003f24270 */
[-C--:B------:R-:W-:Y:S01]  /*3b50*/  FMUL R30, R30, R19.reuse ;  /* 0x000000131e1e7220 */ /* 0x080fe20000400000 */
[C---:B------:R-:W-:Y:S01]  /*3b60*/  SHF.L.U64.HI R5, R57.reuse, 0x1, R58 ;  /* 0x0000000139057819 */ /* 0x040fe2000001023a */
[----:B------:R-:W-:Y:S01]  /*3b70*/  @P0 STG.E.U16 desc[UR36][R6.64+0x2], R25 ;  /* 0x0000021906000986 */ /* 0x000fe2000c101524 */
[----:B------:R-:W-:Y:S01]  /*3b80*/  LEA R8, P5, R57, R6, 0x1 ;  /* 0x0000000639087211 */ /* 0x000fe200078a08ff */
[-C--:B------:R-:W-:Y:S01]  /*3b90*/  FMUL R31, R31, R19.reuse ;  /* 0x000000131f1f7220 */ /* 0x080fe20000400000 */
[----:B------:R-:W-:Y:S01]  /*3ba0*/  ISETP.GT.AND P3, PT, R3, 0x8, P3 ;  /* 0x000000080300780c */ /* 0x000fe20001f64270 */
[-C--:B------:R-:W-:Y:S01]  /*3bb0*/  FMUL R32, R32, R19.reuse ;  /* 0x0000001320207220 */ /* 0x080fe20000400000 */
[----:B------:R-:W-:Y:S01]  /*3bc0*/  ISETP.GT.AND P0, PT, R4, 0x9, PT ;  /* 0x000000090400780c */ /* 0x000fe20003f04270 */
[----:B------:R-:W-:Y:S01]  /*3bd0*/  IMAD.X R9, R5, 0x1, R7, P5 ;  /* 0x0000000105097824 */ /* 0x000fe200028e0607 */
[----:B------:R-:W-:Y:S01]  /*3be0*/  ISETP.GT.AND P4, PT, R3, RZ, P1 ;  /* 0x000000ff0300720c */ /* 0x000fe20000f84270 */
[-C--:B------:R-:W-:Y:S01]  /*3bf0*/  FMUL R33, R33, R19.reuse ;  /* 0x0000001321217220 */ /* 0x080fe20000400000 */
[----:B------:R-:W-:Y:S01]  /*3c00*/  F2FP.F16.F32.PACK_AB R26, RZ, R26 ;  /* 0x0000001aff1a723e */ /* 0x000fe200000000ff */
[-C--:B------:R-:W-:Y:S01]  /*3c10*/  FMUL R34, R34, R19.reuse ;  /* 0x0000001322227220 */ /* 0x080fe20000400000 */
[----:B------:R-:W-:Y:S01]  /*3c20*/  ISETP.GT.AND P5, PT, R3, RZ, P0 ;  /* 0x000000ff0300720c */ /* 0x000fe200007a4270 */
[----:B------:R-:W-:Y:S01]  /*3c30*/  FMUL R35, R35, R19 ;  /* 0x0000001323237220 */ /* 0x000fe20000400000 */
[----:B------:R-:W-:Y:S01]  /*3c40*/  F2FP.F16.F32.PACK_AB R27, RZ, R27 ;  /* 0x0000001bff1b723e */ /* 0x000fe200000000ff */
[----:B------:R-:W-:Y:S01]  /*3c50*/  @P2 STG.E.U16 desc[UR36][R8.64], R26 ;  /* 0x0000001a08002986 */ /* 0x000fe2000c101524 */
[----:B------:R-:W-:Y:S01]  /*3c60*/  F2FP.F16.F32.PACK_AB R28, RZ, R28 ;  /* 0x0000001cff1c723e */ /* 0x000fe200000000ff */
[-C--:B------:R-:W-:Y:S01]  /*3c70*/  FMUL R36, R36, R19.reuse ;  /* 0x0000001324247220 */ /* 0x080fe20000400000 */
[----:B------:R-:W-:Y:S01]  /*3c80*/  ISETP.GT.AND P2, PT, R3, 0x8, P1 ;  /* 0x000000080300780c */ /* 0x000fe20000f44270 */
[----:B------:R-:W-:Y:S01]  /*3c90*/  @P3 STG.E.U16 desc[UR36][R8.64+0x2], R27 ;  /* 0x0000021b08003986 */ /* 0x000fe2000c101524 */
[----:B------:R-:W-:Y:S01]  /*3ca0*/  ISETP.GT.AND P1, PT, R4, 0x10, PT ;  /* 0x000000100400780c */ /* 0x000fe20003f24270 */
[----:B------:R-:W-:Y:S01]  /*3cb0*/  FMUL R37, R37, R19 ;  /* 0x0000001325257220 */ /* 0x000fe20000400000 */
[----:B------:R-:W-:Y:S01]  /*3cc0*/  F2FP.F16.F32.PACK_AB R29, RZ, R29 ;  /* 0x0000001dff1d723e */ /* 0x000fe200000000ff */
[----:B------:R-:W-:Y:S01]  /*3cd0*/  @P4 STG.E.U16 desc[UR36][R6.64+0x10], R28 ;  /* 0x0000101c06004986 */ /* 0x000fe2000c101524 */
[C---:B------:R-:W-:Y:S01]  /*3ce0*/  ISETP.GT.AND P3, PT, R3.reuse, 0x8, P0 ;  /* 0x000000080300780c */ /* 0x040fe20000764270 */
[-C--:B------:R-:W-:Y:S01]  /*3cf0*/  FMUL R38, R38, R19.reuse ;  /* 0x0000001326267220 */ /* 0x080fe20000400000 */
[----:B------:R-:W-:Y:S01]  /*3d00*/  ISETP.GT.AND P0, PT, R4, 0x11, PT ;  /* 0x000000110400780c */ /* 0x000fe20003f04270 */
[----:B------:R-:W-:Y:S01]  /*3d10*/  @P5 STG.E.U16 desc[UR36][R6.64+0x12], R29 ;  /* 0x0000121d06005986 */ /* 0x000fe2000c101524 */
        /* <DEDUP_REMOVED lines=42> */
[----:B------:R-:W-:Y:S01]  /*3fc0*/  ISETP.GT.AND P5, PT, R3, RZ, P0 ;  /* 0x000000ff0300720c */ /* 0x000fe200007a4270 */
[-C--:B------:R-:W-:Y:S01]  /*3fd0*/  FMUL R52, R52, R19.reuse ;  /* 0x0000001334347220 */ /* 0x080fe20000400000 */
[----:B------:R-:W-:Y:S01]  /*3fe0*/  F2FP.F16.F32.PACK_AB R38, RZ, R38 ;  /* 0x00000026ff26723e */ /* 0x000fe200000000ff */
[----:B------:R-:W-:Y:S01]  /*3ff0*/  FMUL R53, R53, R19 ;  /* 0x0000001335357220 */ /* 0x000fe20000400000 */
[----:B------:R-:W-:Y:S01]  /*4000*/  F2FP.F16.F32.PACK_AB R39, RZ, R39 ;  /* 0x00000027ff27723e */ /* 0x000fe200000000ff */
[----:B------:R-:W-:Y:S01]  /*4010*/  FMUL R54, R54, R19 ;  /* 0x0000001336367220 */ /* 0x000fe20000400000 */
[----:B------:R-:W-:Y:S01]  /*4020*/  F2FP.F16.F32.PACK_AB R40, RZ, R40 ;  /* 0x00000028ff28723e */ /* 0x000fe200000000ff */
[----:B------:R-:W-:Y:S01]  /*4030*/  @P2 STG.E.U16 desc[UR36][R8.64+0x30], R38 ;  /* 0x0000302608002986 */ /* 0x000fe2000c101524 */
[----:B------:R-:W-:Y:S01]  /*4040*/  F2FP.F16.F32.PACK_AB R41, RZ, R41 ;  /* 0x00000029ff29723e */ /* 0x000fe200000000ff */
[----:B------:R-:W-:Y:S01]  /*4050*/  FMUL R55, R55, R19 ;  /* 0x0000001337377220 */ /* 0x000fe20000400000 */
[C---:B------:R-:W-:Y:S01]  /*4060*/  ISETP.GT.AND P1, PT, R3.reuse, 0x8, P1 ;  /* 0x000000080300780c */ /* 0x040fe20000f24270 */
[----:B------:R-:W-:Y:S01]  /*4070*/  @P3 STG.E.U16 desc[UR36][R8.64+0x32], R39 ;  /* 0x0000322708003986 */ /* 0x000fe2000c101524 */
[----:B------:R-:W-:-:S02]  /*4080*/  ISETP.GT.AND P2, PT, R3, 0x8, P0 ;  /* 0x000000080300780c */ /* 0x000fc40000744270 */
[C---:B------:R-:W-:Y:S01]  /*4090*/  ISETP.GT.AND P0, PT, R4.reuse, 0x29, PT ;  /* 0x000000290400780c */ /* 0x040fe20003f04270 */
[----:B------:R-:W-:Y:S01]  /*40a0*/  @P4 STG.E.U16 desc[UR36][R6.64+0x40], R40 ;  /* 0x0000402806004986 */ /* 0x000fe2000c101524 */
[----:B------:R-:W-:Y:S02]  /*40b0*/  ISETP.GT.AND P4, PT, R4, 0x28, PT ;  /* 0x000000280400780c */ /* 0x000fe40003f84270 */
[----:B------:R-:W-:Y:S01]  /*40c0*/  F2FP.F16.F32.PACK_AB R42, RZ, R42 ;  /* 0x0000002aff2a723e */ /* 0x000fe200000000ff */
[----:B------:R-:W-:Y:S01]  /*40d0*/  @P5 STG.E.U16 desc[UR36][R6.64+0x42], R41 ;  /* 0x0000422906005986 */ /* 0x000fe2000c101524 */
[C---:B------:R-:W-:Y:S02]  /*40e0*/  ISETP.GT.AND P5, PT, R3.reuse, RZ, P4 ;  /* 0x000000ff0300720c */ /* 0x040fe400027a4270 */
[----:B------:R-:W-:Y:S01]  /*40f0*/  ISETP.GT.AND P3, PT, R3, RZ, P0 ;  /* 0x000000ff0300720c */ /* 0x000fe20000764270 */
[----:B------:R-:W-:Y:S01]  /*4100*/  @P1 STG.E.U16 desc[UR36][R8.64+0x40], R42 ;  /* 0x0000402a08001986 */ /* 0x000fe2000c101524 */
[----:B------:R-:W-:-:S02]  /*4110*/  F2FP.F16.F32.PACK_AB R43, RZ, R43 ;  /* 0x0000002bff2b723e */ /* 0x000fc400000000ff */
[----:B------:R-:W-:Y:S02]  /*4120*/  F2FP.F16.F32.PACK_AB R44, RZ, R44 ;  /* 0x0000002cff2c723e */ /* 0x000fe400000000ff */
[C---:B------:R-:W-:Y:S01]  /*4130*/  ISETP.GT.AND P4, PT, R3.reuse, 0x8, P4 ;  /* 0x000000080300780c */ /* 0x040fe20002784270 */
[----:B------:R-:W-:Y:S01]  /*4140*/  @P2 STG.E.U16 desc[UR36][R8.64+0x42], R43 ;  /* 0x0000422b08002986 */ /* 0x000fe2000c101524 */
[----:B------:R-:W-:Y:S02]  /*4150*/  F2FP.F16.F32.PACK_AB R45, RZ, R45 ;  /* 0x0000002dff2d723e */ /* 0x000fe400000000ff */
[C---:B------:R-:W-:Y:S01]  /*4160*/  ISETP.GT.AND P2, PT, R4.reuse, 0x31, PT ;  /* 0x000000310400780c */ /* 0x040fe20003f44270 */
[----:B------:R-:W-:Y:S01]  /*4170*/  @P5 STG.E.U16 desc[UR36][R6.64+0x50], R44 ;  /* 0x0000502c06005986 */ /* 0x000fe2000c101524 */
[----:B------:R-:W-:Y:S02]  /*4180*/  ISETP.GT.AND P5, PT, R3, 0x8, P0 ;  /* 0x000000080300780c */ /* 0x000fe400007a4270 */
[C---:B------:R-:W-:Y:S01]  /*4190*/  ISETP.GT.AND P1, PT, R4.reuse, 0x38, PT ;  /* 0x000000380400780c */ /* 0x040fe20003f24270 */
[----:B------:R-:W-:Y:S01]  /*41a0*/  @P3 STG.E.U16 desc[UR36][R6.64+0x52], R45 ;  /* 0x0000522d06003986 */ /* 0x000fe2000c101524 */
[----:B------:R-:W-:-:S02]  /*41b0*/  ISETP.GT.AND P3, PT, R4, 0x30, PT ;  /* 0x000000300400780c */ /* 0x000fc40003f64270 */
[----:B------:R-:W-:Y:S01]  /*41c0*/  ISETP.GT.AND P0, PT, R4, 0x39, PT ;  /* 0x000000390400780c */ /* 0x000fe20003f04270 */
[----:B------:R-:W-:Y:S01]  /*41d0*/  @P4 IMAD.MOV.U32 R4, RZ, RZ, R8 ;  /* 0x000000ffff044224 */ /* 0x000fe200078e0008 */
[----:B------:R-:W-:Y:S01]  /*41e0*/  F2FP.F16.F32.PACK_AB R46, RZ, R46 ;  /* 0x0000002eff2e723e */ /* 0x000fe200000000ff */
[----:B------:R-:W-:Y:S01]  /*41f0*/  @P4 IMAD.MOV.U32 R5, RZ, RZ, R9 ;  /* 0x000000ffff054224 */ /* 0x000fe200078e0009 */
[----:B------:R-:W-:Y:S02]  /*4200*/  F2FP.F16.F32.PACK_AB R47, RZ, R47 ;  /* 0x0000002fff2f723e */ /* 0x000fe400000000ff */
[----:B------:R-:W-:Y:S02]  /*4210*/  F2FP.F16.F32.PACK_AB R48, RZ, R48 ;  /* 0x00000030ff30723e */ /* 0x000fe400000000ff */
[----:B------:R0:W-:Y:S01]  /*4220*/  @P4 STG.E.U16 desc[UR36][R4.64+0x50], R46 ;  /* 0x0000502e04004986 */ /* 0x0001e2000c101524 */
[----:B------:R-:W-:Y:S02]  /*4230*/  ISETP.GT.AND P4, PT, R3, RZ, P2 ;  /* 0x000000ff0300720c */ /* 0x000fe40001784270 */
[----:B------:R-:W-:-:S02]  /*4240*/  F2FP.F16.F32.PACK_AB R49, RZ, R49 ;  /* 0x00000031ff31723e */ /* 0x000fc400000000ff */
[----:B------:R-:W-:Y:S02]  /*4250*/  ISETP.GT.AND P2, PT, R3, 0x8, P2 ;  /* 0x000000080300780c */ /* 0x000fe40001744270 */
[----:B------:R-:W-:Y:S02]  /*4260*/  F2FP.F16.F32.PACK_AB R50, RZ, R50 ;  /* 0x00000032ff32723e */ /* 0x000fe400000000ff */
[----:B------:R-:W-:Y:S02]  /*4270*/  F2FP.F16.F32.PACK_AB R51, RZ, R51 ;  /* 0x00000033ff33723e */ /* 0x000fe400000000ff */
[----:B------:R-:W-:Y:S01]  /*4280*/  F2FP.F16.F32.PACK_AB R52, RZ, R52 ;  /* 0x00000034ff34723e */ /* 0x000fe200000000ff */
[----:B0-----:R-:W-:Y:S01]  /*4290*/  @P5 IMAD.MOV.U32 R4, RZ, RZ, R8 ;  /* 0x000000ffff045224 */ /* 0x001fe200078e0008 */
[----:B------:R-:W-:Y:S01]  /*42a0*/  F2FP.F16.F32.PACK_AB R53, RZ, R53 ;  /* 0x00000035ff35723e */ /* 0x000fe200000000ff */
[----:B------:R-:W-:Y:S01]  /*42b0*/  @P5 IMAD.MOV.U32 R5, RZ, RZ, R9 ;  /* 0x000000ffff055224 */ /* 0x000fe200078e0009 */
[----:B------:R-:W-:-:S02]  /*42c0*/  F2FP.F16.F32.PACK_AB R54, RZ, R54 ;  /* 0x00000036ff36723e */ /* 0x000fc400000000ff */
[----:B------:R-:W-:Y:S02]  /*42d0*/  F2FP.F16.F32.PACK_AB R55, RZ, R55 ;  /* 0x00000037ff37723e */ /* 0x000fe400000000ff */
[----:B------:R0:W-:Y:S01]  /*42e0*/  @P5 STG.E.U16 desc[UR36][R4.64+0x52], R47 ;  /* 0x0000522f04005986 */ /* 0x0001e2000c101524 */
[C---:B------:R-:W-:Y:S02]  /*42f0*/  ISETP.GT.AND P5, PT, R3.reuse, RZ, P3 ;  /* 0x000000ff0300720c */ /* 0x040fe40001fa4270 */
[----:B------:R-:W-:-:S11]  /*4300*/  ISETP.GT.AND P3, PT, R3, 0x8, P3 ;  /* 0x000000080300780c */ /* 0x000fd60001f64270 */
[----:B0-----:R-:W-:Y:S02]  /*4310*/  @P5 IMAD.MOV.U32 R4, RZ, RZ, R6 ;  /* 0x000000ffff045224 */ /* 0x001fe400078e0006 */
[----:B------:R-:W-:-:S05]  /*4320*/  @P5 IMAD.MOV.U32 R5, RZ, RZ, R7 ;  /* 0x000000ffff055224 */ /* 0x000fca00078e0007 */
[----:B------:R0:W-:Y:S01]  /*4330*/  @P5 STG.E.U16 desc[UR36][R4.64+0x60], R48 ;  /* 0x0000603004005986 */ /* 0x0001e2000c101524 */
[C---:B------:R-:W-:Y:S02]  /*4340*/  ISETP.GT.AND P5, PT, R3.reuse, RZ, P0 ;  /* 0x000000ff0300720c */ /* 0x040fe400007a4270 */
[----:B------:R-:W-:Y:S01]  /*4350*/  ISETP.GT.AND P0, PT, R3, 0x8, P0 ;  /* 0x000000080300780c */ /* 0x000fe20000704270 */
[----:B0-----:R-:W-:Y:S02]  /*4360*/  @P4 IMAD.MOV.U32 R4, RZ, RZ, R6 ;  /* 0x000000ffff044224 */ /* 0x001fe400078e0006 */
[----:B------:R-:W-:-:S05]  /*4370*/  @P4 IMAD.MOV.U32 R5, RZ, RZ, R7 ;  /* 0x000000ffff054224 */ /* 0x000fca00078e0007 */
[----:B------:R0:W-:Y:S01]  /*4380*/  @P4 STG.E.U16 desc[UR36][R4.64+0x62], R49 ;  /* 0x0000623104004986 */ /* 0x0001e2000c101524 */
[C---:B------:R-:W-:Y:S02]  /*4390*/  ISETP.GT.AND P4, PT, R3.reuse, RZ, P1 ;  /* 0x000000ff0300720c */ /* 0x040fe40000f84270 */
[----:B------:R-:W-:Y:S01]  /*43a0*/  ISETP.GT.AND P1, PT, R3, 0x8, P1 ;  /* 0x000000080300780c */ /* 0x000fe20000f24270 */
[----:B0-----:R-:W-:Y:S02]  /*43b0*/  @P3 IMAD.MOV.U32 R4, RZ, RZ, R8 ;  /* 0x000000ffff043224 */ /* 0x001fe400078e0008 */
[----:B------:R-:W-:-:S05]  /*43c0*/  @P3 IMAD.MOV.U32 R5, RZ, RZ, R9 ;  /* 0x000000ffff053224 */ /* 0x000fca00078e0009 */
[----:B------:R0:W-:Y:S02]  /*43d0*/  @P3 STG.E.U16 desc[UR36][R4.64+0x60], R50 ;  /* 0x0000603204003986 */ /* 0x0001e4000c101524 */
[----:B0-----:R-:W-:Y:S02]  /*43e0*/  @P2 IMAD.MOV.U32 R4, RZ, RZ, R8 ;  /* 0x000000ffff042224 */ /* 0x001fe400078e0008 */
[----:B------:R-:W-:-:S05]  /*43f0*/  @P2 IMAD.MOV.U32 R5, RZ, RZ, R9 ;  /* 0x000000ffff052224 */ /* 0x000fca00078e0009 */
[----:B------:R0:W-:Y:S02]  /*4400*/  @P2 STG.E.U16 desc[UR36][R4.64+0x62], R51 ;  /* 0x0000623304002986 */ /* 0x0001e4000c101524 */
[----:B0-----:R-:W-:Y:S02]  /*4410*/  @P4 IMAD.MOV.U32 R4, RZ, RZ, R6 ;  /* 0x000000ffff044224 */ /* 0x001fe400078e0006 */
[----:B------:R-:W-:-:S05]  /*4420*/  @P4 IMAD.MOV.U32 R5, RZ, RZ, R7 ;  /* 0x000000ffff054224 */ /* 0x000fca00078e0007 */
[----:B------:R0:W-:Y:S04]  /*4430*/  @P4 STG.E.U16 desc[UR36][R4.64+0x70], R52 ;  /* 0x0000703404004986 */ /* 0x0001e8000c101524 */
[----:B------:R1:W-:Y:S01]  /*4440*/  @P5 STG.E.U16 desc[UR36][R6.64+0x72], R53 ;  /* 0x0000723506005986 */ /* 0x0003e2000c101524 */
[----:B0-----:R-:W-:Y:S02]  /*4450*/  @P1 IMAD.MOV.U32 R4, RZ, RZ, R8 ;  /* 0x000000ffff041224 */ /* 0x001fe400078e0008 */
[----:B------:R-:W-:-:S05]  /*4460*/  @P1 IMAD.MOV.U32 R5, RZ, RZ, R9 ;  /* 0x000000ffff051224 */ /* 0x000fca00078e0009 */
[----:B------:R1:W-:Y:S04]  /*4470*/  @P1 STG.E.U16 desc[UR36][R4.64+0x70], R54 ;  /* 0x0000703604001986 */ /* 0x0003e8000c101524 */
[----:B------:R1:W-:Y:S02]  /*4480*/  @P0 STG.E.U16 desc[UR36][R8.64+0x72], R55 ;  /* 0x0000723708000986 */ /* 0x0003e4000c101524 */
.L_x_90:
[----:B------:R-:W-:Y:S05]  /*4490*/  BSYNC B0 ;  /* 0x0000000000007941 */ /* 0x000fea0003800000 */
.L_x_28:
[----:B------:R-:W-:Y:S01]  /*44a0*/  IADD3 R16, P0, R16, UR38, RZ ;  /* 0x0000002610107c10 */ /* 0x000fe2000ff1e0ff */
[----:B------:R-:W-:Y:S01]  /*44b0*/  ULDC.64 UR4, c[0x0][0x650] ;  /* 0x0001940000047ab9 */ /* 0x000fe20000000a00 */
[----:B------:R-:W-:Y:S01]  /*44c0*/  PRMT R3, RZ, 0x7610, R3 ;  /* 0x00007610ff037816 */ /* 0x000fe20000000003 */
[----:B------:R-:W-:Y:S01]  /*44d0*/  IMAD.MOV.U32 R68, RZ, RZ, -0x1 ;  /* 0xffffffffff447424 */ /* 0x000fe200078e00ff */
[----:B------:R-:W-:Y:S01]  /*44e0*/  IADD3.X R17, R17, UR41, RZ, P0, !PT ;  /* 0x0000002911117c10 */ /* 0x000fe200087fe4ff */
[----:B------:R-:W-:Y:S01]  /*44f0*/  IMAD.MOV.U32 R67, RZ, RZ, -0x1 ;  /* 0xffffffffff437424 */ /* 0x000fe200078e00ff */
[----:B------:R-:W-:-:S04]  /*4500*/  ISETP.GE.U32.AND P0, PT, R16, UR4, PT ;  /* 0x0000000410007c0c */ /* 0x000fc8000bf06070 */
[----:B------:R-:W-:-:S13]  /*4510*/  ISETP.GE.U32.AND.EX P0, PT, R17, UR5, PT, P0 ;  /* 0x0000000511007c0c */ /* 0x000fda000bf06100 */
[----:B------:R-:W-:Y:S05]  /*4520*/  @P0 BRA `(.L_x_91) ;  /* 0x00000004004c0947 */ /* 0x000fea0003800000 */
[----:B-12-4-:R-:W1:Y:S01]  /*4530*/  LDC.64 R10, c[0x0][0x628] ;  /* 0x00018a00ff0a7b82 */ /* 0x016e620000000a00 */
[----:B---3--:R-:W2:Y:S01]  /*4540*/  S2R R12, SR_CTAID.X ;  /* 0x00000000000c7919 */ /* 0x008ea20000002500 */
[----:B------:R-:W-:Y:S02]  /*4550*/  IMAD.MOV.U32 R8, RZ, RZ, R16 ;  /* 0x000000ffff087224 */ /* 0x000fe400078e0010 */
[----:B------:R-:W-:Y:S01]  /*4560*/  IMAD.MOV.U32 R9, RZ, RZ, R17 ;  /* 0x000000ffff097224 */ /* 0x000fe200078e0011 */
[----:B------:R-:W3:Y:S03]  /*4570*/  S2R R20, SR_CTAID.Y ;  /* 0x0000000000147919 */ /* 0x000ee60000002600 */
[----:B------:R-:W4:Y:S08]  /*4580*/  LDC R0, c[0x0][0x630] ;  /* 0x00018c00ff007b82 */ /* 0x000f300000000800 */
[----:B------:R-:W0:Y:S01]  /*4590*/  LDC.64 R14, c[0x0][0x620] ;  /* 0x00018800ff0e7b82 */ /* 0x000e220000000a00 */
[----:B-1----:R-:W-:-:S04]  /*45a0*/  ISETP.NE.U32.AND P0, PT, R10, RZ, PT ;  /* 0x000000ff0a00720c */ /* 0x002fc80003f05070 */
[----:B------:R-:W-:-:S13]  /*45b0*/  ISETP.NE.AND.EX P0, PT, R11, RZ, PT, P0 ;  /* 0x000000ff0b00720c */ /* 0x000fda0003f05300 */
[----:B0-234-:R-:W-:Y:S05]  /*45c0*/  @!P0 BRA `(.L_x_92) ;  /* 0x0000000000288947 */ /* 0x01dfea0003800000 */
        /* <DEDUP_REMOVED lines=10> */
.L_x_92:
[-CC-:B------:R-:W-:Y:S01]  /*4670*/  SHF.R.U64 R67, R8, R0.reuse, R9.reuse ;  /* 0x0000000008437219 */ /* 0x180fe20000001209 */
[----:B------:R-:W0:Y:S01]  /*4680*/  LDC.64 R26, c[0x0][0x640] ;  /* 0x00019000ff1a7b82 */ /* 0x000e220000000a00 */
[----:B------:R-:W-:Y:S01]  /*4690*/  SHF.R.U32.HI R0, RZ, R0, R9 ;  /* 0x00000000ff007219 */ /* 0x000fe20000011609 */
[----:B------:R-:W-:Y:S01]  /*46a0*/  ULDC UR4, c[0x0][0x150] ;  /* 0x0000540000047ab9 */ /* 0x000fe20000000800 */
[----:B------:R-:W-:Y:S02]  /*46b0*/  IADD3 R3, P0, RZ, -R67, RZ ;  /* 0x80000043ff037210 */ /* 0x000fe40007f1e0ff */
[----:B------:R-:W-:-:S03]  /*46c0*/  I2FP.F32.U32 R7, R12 ;  /* 0x0000000c00077245 */ /* 0x000fc60000201000 */
[----:B------:R-:W1:Y:S01]  /*46d0*/  LDC R6, c[0x0][0x618] ;  /* 0x00018600ff067b82 */ /* 0x000e620000000800 */
[----:B------:R-:W-:Y:S02]  /*46e0*/  IMAD.X R5, RZ, RZ, ~R0, P0 ;  /* 0x000000ffff057224 */ /* 0x000fe400000e0e00 */
[----:B------:R-:W-:Y:S01]  /*46f0*/  FMUL R7, R7, UR4 ;  /* 0x0000000407077c20 */ /* 0x000fe20008400000 */
[----:B------:R-:W-:Y:S01]  /*4700*/  ULDC UR4, c[0x0][0x154] ;  /* 0x0000550000047ab9 */ /* 0x000fe20000000800 */
[-C--:B------:R-:W-:Y:S02]  /*4710*/  IMAD R0, R5, R14.reuse, RZ ;  /* 0x0000000e05007224 */ /* 0x080fe400078e02ff */
[C---:B------:R-:W-:Y:S01]  /*4720*/  IMAD.WIDE.U32 R4, R3.reuse, R14, R16 ;  /* 0x0000000e03047225 */ /* 0x040fe200078e0010 */
[----:B------:R-:W2:Y:S01]  /*4730*/  LDC R8, c[0x0][0x608] ;  /* 0x00018200ff087b82 */ /* 0x000ea20000000800 */
[----:B------:R-:W3:Y:S02]  /*4740*/  F2I.U32.TRUNC.NTZ R7, R7 ;  /* 0x0000000700077305 */ /* 0x000ee4000020f000 */
[----:B------:R-:W-:Y:S01]  /*4750*/  IMAD R3, R3, R15, R0 ;  /* 0x0000000f03037224 */ /* 0x000fe200078e0200 */
[----:B------:R-:W-:-:S03]  /*4760*/  I2FP.F32.U32 R0, R20 ;  /* 0x0000001400007245 */ /* 0x000fc60000201000 */
[----:B------:R-:W-:Y:S01]  /*4770*/  IMAD.IADD R3, R5, 0x1, R3 ;  /* 0x0000000105037824 */ /* 0x000fe200078e0203 */
[----:B------:R-:W4:Y:S01]  /*4780*/  LDC R11, c[0x0][0x658] ;  /* 0x00019600ff0b7b82 */ /* 0x000f220000000800 */
[----:B0-----:R-:W-:-:S04]  /*4790*/  ISETP.NE.U32.AND P0, PT, R26, RZ, PT ;  /* 0x000000ff1a00720c */ /* 0x001fc80003f05070 */
[----:B------:R-:W-:-:S03]  /*47a0*/  ISETP.NE.AND.EX P0, PT, R27, RZ, PT, P0 ;  /* 0x000000ff1b00720c */ /* 0x000fc60003f05300 */
[----:B------:R-:W0:Y:S01]  /*47b0*/  LDC R9, c[0x0][0x144] ;  /* 0x00005100ff097b82 */ /* 0x000e220000000800 */
[-C--:B-1----:R-:W-:Y:S01]  /*47c0*/  SHF.R.U64 R10, R4, R6.reuse, R3 ;  /* 0x00000006040a7219 */ /* 0x082fe20000001203 */
[----:B---3--:R-:W-:Y:S01]  /*47d0*/  IMAD.MOV R7, RZ, RZ, -R7 ;  /* 0x000000ffff077224 */ /* 0x008fe200078e0a07 */
[----:B------:R-:W-:Y:S01]  /*47e0*/  SHF.R.U32.HI R3, RZ, R6, R3 ;  /* 0x00000006ff037219 */ /* 0x000fe20000011603 */
[----:B------:R-:W-:-:S04]  /*47f0*/  FMUL R6, R0, UR4 ;  /* 0x0000000400067c20 */ /* 0x000fc80008400000 */
[----:B------:R-:W1:Y:S01]  /*4800*/  LDC R21, c[0x0][0x148] ;  /* 0x00005200ff157b82 */ /* 0x000e620000000800 */
[----:B------:R3:W0:Y:S01]  /*4810*/  F2I.U32.TRUNC.NTZ R14, R6 ;  /* 0x00000006000e7305 */ /* 0x000622000020f000 */
[-CC-:B--2---:R-:W-:Y:S02]  /*4820*/  SHF.R.U64 R13, R10, R8.reuse, R3.reuse ;  /* 0x000000080a0d7219 */ /* 0x184fe40000001203 */
[----:B------:R-:W-:-:S04]  /*4830*/  SHF.R.U32.HI R0, RZ, R8, R3 ;  /* 0x00000008ff007219 */ /* 0x000fc80000011603 */
[----:B-----5:R-:W2:Y:S01]  /*4840*/  LDC R24, c[0x0][0x648] ;  /* 0x00019200ff187b82 */ /* 0x020ea20000000800 */
[-CC-:B----4-:R-:W-:Y:S02]  /*4850*/  SHF.R.U64 R15, R13, R11.reuse, R0.reuse ;  /* 0x0000000b0d0f7219 */ /* 0x190fe40000001200 */
[----:B------:R-:W-:-:S03]  /*4860*/  SHF.R.U32.HI R5, RZ, R11, R0 ;  /* 0x0000000bff057219 */ /* 0x000fc60000011600 */
[----:B------:R-:W-:Y:S02]  /*4870*/  IMAD.MOV.U32 R4, RZ, RZ, R15 ;  /* 0x000000ffff047224 */ /* 0x000fe400078e000f */
[----:B------:R-:W4:Y:S01]  /*4880*/  LDC R28, c[0x0][0x638] ;  /* 0x00018e00ff1c7b82 */ /* 0x000f220000000800 */
[----:B0-----:R-:W-:-:S07]  /*4890*/  IMAD R25, R9, R7, R12 ;  /* 0x0000000709197224 */ /* 0x001fce00078e020c */
[----:B------:R-:W0:Y:S08]  /*48a0*/  LDC R29, c[0x0][0x610] ;  /* 0x00018400ff1d7b82 */ /* 0x000e300000000800 */
[----:B------:R-:W0:Y:S01]  /*48b0*/  LDC R30, c[0x0][0x600] ;  /* 0x00018000ff1e7b82 */ /* 0x000e220000000800 */
[----:B-123--:R-:W-:Y:S05]  /*48c0*/  @!P0 BRA `(.L_x_93) ;  /* 0x0000000000288947 */ /* 0x00efea0003800000 */
        /* <DEDUP_REMOVED lines=10> */
.L_x_93:
[----:B------:R-:W-:Y:S01]  /*4970*/  ISETP.NE.AND P0, PT, R2, 0x1, PT ;  /* 0x000000010200780c */ /* 0x000fe20003f05270 */
[----:B------:R-:W-:Y:S01]  /*4980*/  IMAD.MOV R14, RZ, RZ, -R14 ;  /* 0x000000ffff0e7224 */ /* 0x000fe200078e0a0e */
[----:B------:R-:W-:Y:S02]  /*4990*/  SHF.R.U64 R3, R4, R24, R5 ;  /* 0x0000001804037219 */ /* 0x000fe40000001205 */
[----:B------:R-:W-:Y:S02]  /*49a0*/  LOP3.LUT R0, R13, R64, RZ, 0xc0, !PT ;  /* 0x000000400d007212 */ /* 0x000fe400078ec0ff */
[----:B------:R-:W-:Y:S01]  /*49b0*/  LOP3.LUT R10, R10, R63, RZ, 0xc0, !PT ;  /* 0x0000003f0a0a7212 */ /* 0x000fe200078ec0ff */
[----:B------:R-:W-:Y:S02]  /*49c0*/  IMAD.MOV R4, RZ, RZ, -R3 ;  /* 0x000000ffff047224 */ /* 0x000fe400078e0a03 */
[----:B------:R-:W-:Y:S02]  /*49d0*/  IMAD R0, R59, R3, R0 ;  /* 0x000000033b007224 */ /* 0x000fe400078e0200 */
[----:B----4-:R-:W-:-:S02]  /*49e0*/  IMAD R3, R4, R28, R15 ;  /* 0x0000001c04037224 */ /* 0x010fc400078e020f */
[----:B------:R-:W-:Y:S02]  /*49f0*/  @P0 IMAD R25, R21, R14, R20 ;  /* 0x0000000e15190224 */ /* 0x000fe400078e0214 */
[----:B0-----:R-:W-:Y:S02]  /*4a00*/  IMAD R5, R3, R30, R10 ;  /* 0x0000001e03057224 */ /* 0x001fe400078e020a */
[----:B------:R-:W-:Y:S02]  /*4a10*/  IMAD R0, R0, R29, R25 ;  /* 0x0000001d00007224 */ /* 0x000fe400078e0219 */
[----:B------:R-:W-:-:S03]  /*4a20*/  IMAD.MOV.U32 R4, RZ, RZ, 0x1 ;  /* 0x00000001ff047424 */ /* 0x000fc600078e00ff */
[----:B------:R-:W-:Y:S02]  /*4a30*/  SEL R68, R5, R0, !P0 ;  /* 0x0000000005447207 */ /* 0x000fe40004000000 */
[----:B------:R-:W-:Y:S02]  /*4a40*/  PRMT R3, R4, 0x7610, R3 ;  /* 0x0000761004037816 */ /* 0x000fe40000000003 */
[----:B------:R-:W-:-:S07]  /*4a50*/  SEL R0, R0, R5, !P0 ;  /* 0x0000000500007207 */ /* 0x000fce0004000000 */
.L_x_91:
[----:B------:R-:W-:Y:S01]  /*4a60*/  LOP3.LUT P0, RZ, R3, 0xff, RZ, 0xc0, !PT ;  /* 0x000000ff03ff7812 */ /* 0x000fe2000780c0ff */
[----:B------:R-:W-:Y:S01]  /*4a70*/  UIMAD.WIDE.U32 UR4, UR42, -0x55555555, URZ ;  /* 0xaaaaaaab2a0478a5 */ /* 0x000fe2000f8e003f */
[----:B------:R-:W-:-:S03]  /*4a80*/  IMAD.MOV.U32 R69, RZ, RZ, R0 ;  /* 0x000000ffff457224 */ /* 0x000fc600078e0000 */
[----:B------:R-:W-:-:S04]  /*4a90*/  USHF.R.U32.HI UR4, URZ, 0x2, UR5 ;  /* 0x000000023f047899 */ /* 0x000fc80008011605 */
[----:B------:R-:W-:-:S04]  /*4aa0*/  UIMAD UR42, UR4, -0x6, UR42 ;  /* 0xfffffffa042a78a4 */ /* 0x000fc8000f8e022a */
[----:B------:R-:W-:Y:S08]  /*4ab0*/  @P0 BRA `(.L_x_94) ;  /* 0xffffffc400d00947 */ /* 0x000ff0000383ffff */
[----:B------:R-:W-:Y:S05]  /*4ac0*/  EXIT ;  /* 0x000000000000794d */ /* 0x000fea0003800000 */
.L_x_3:
        /* <DEDUP_REMOVED lines=26> */
.L_x_96:
[--C-:B------:R-:W-:Y:S01]  /*4c70*/  SHF.R.U64 R14, R12, R20, R13.reuse ;  /* 0x000000140c0e7219 */ /* 0x100fe2000000120d */
[----:B------:R-:W0:Y:S01]  /*4c80*/  LDC R24, c[0x0][0x618] ;  /* 0x00018600ff187b82 */ /* 0x000e220000000800 */
[----:B------:R-:W-:Y:S01]  /*4c90*/  I2FP.F32.U32 R8, R6 ;  /* 0x0000000600087245 */ /* 0x000fe20000201000 */
[----:B------:R-:W-:Y:S01]  /*4ca0*/  ULDC UR4, c[0x0][0x150] ;  /* 0x0000540000047ab9 */ /* 0x000fe20000000800 */
[----:B------:R-:W-:Y:S02]  /*4cb0*/  SHF.R.U32.HI R7, RZ, R20, R13 ;  /* 0x00000014ff077219 */ /* 0x000fe4000001160d */
[----:B------:R-:W-:Y:S01]  /*4cc0*/  IADD3 R11, P0, RZ, -R14, RZ ;  /* 0x8000000eff0b7210 */ /* 0x000fe20007f1e0ff */
[----:B------:R-:W-:Y:S01]  /*4cd0*/  FMUL R13, R8, UR4 ;  /* 0x00000004080d7c20 */ /* 0x000fe20008400000 */
[----:B------:R-:W-:Y:S01]  /*4ce0*/  ULDC UR4, c[0x0][0x154] ;  /* 0x0000550000047ab9 */ /* 0x000fe20000000800 */
[----:B------:R-:W1:Y:S02]  /*4cf0*/  LDC.64 R26, c[0x0][0x640] ;  /* 0x00019000ff1a7b82 */ /* 0x000e640000000a00 */
[----:B------:R-:W-:-:S02]  /*4d00*/  IMAD.X R7, RZ, RZ, ~R7, P0 ;  /* 0x000000ffff077224 */ /* 0x000fc400000e0e07 */
[----:B------:R-:W2:Y:S01]  /*4d10*/  F2I.U32.TRUNC.NTZ R13, R13 ;  /* 0x0000000d000d7305 */ /* 0x000ea2000020f000 */
[----:B------:R-:W-:-:S03]  /*4d20*/  IMAD.WIDE.U32 R8, R11, R22, R16 ;  /* 0x000000160b087225 */ /* 0x000fc600078e0010 */
[----:B------:R-:W3:Y:S01]  /*4d30*/  LDC R15, c[0x0][0x144] ;  /* 0x00005100ff0f7b82 */ /* 0x000ee20000000800 */
[----:B------:R-:W-:-:S04]  /*4d40*/  IMAD R10, R7, R22, RZ ;  /* 0x00000016070a7224 */ /* 0x000fc800078e02ff */
[----:B------:R-:W-:Y:S02]  /*4d50*/  IMAD R7, R11, R23, R10 ;  /* 0x000000170b077224 */ /* 0x000fe400078e020a */
[----:B------:R-:W-:Y:S01]  /*4d60*/  IMAD.MOV.U32 R10, RZ, RZ, -0x1 ;  /* 0xffffffffff0a7424 */ /* 0x000fe200078e00ff */
[----:B------:R-:W4:Y:S01]  /*4d70*/  LDC R20, c[0x0][0x608] ;  /* 0x00018200ff147b82 */ /* 0x000f220000000800 */
[----:B------:R-:W-:Y:S01]  /*4d80*/  IMAD.IADD R7, R9, 0x1, R7 ;  /* 0x0000000109077824 */ /* 0x000fe200078e0207 */
[----:B------:R-:W-:-:S04]  /*4d90*/  I2FP.F32.U32 R9, R5 ;  /* 0x0000000500097245 */ /* 0x000fc80000201000 */
[-C--:B0-----:R-:W-:Y:S01]  /*4da0*/  SHF.R.U64 R12, R8, R24.reuse, R7 ;  /* 0x00000018080c7219 */ /* 0x081fe20000001207 */
[----:B--2---:R-:W-:Y:S01]  /*4db0*/  IMAD.MOV R8, RZ, RZ, -R13 ;  /* 0x000000ffff087224 */ /* 0x004fe200078e0a0d */
[----:B------:R-:W0:Y:S01]  /*4dc0*/  LDC R11, c[0x0][0x658] ;  /* 0x00019600ff0b7b82 */ /* 0x000e220000000800 */
[----:B-1----:R-:W-:Y:S01]  /*4dd0*/  ISETP.NE.U32.AND P0, PT, R26, RZ, PT ;  /* 0x000000ff1a00720c */ /* 0x002fe20003f05070 */
[----:B------:R-:W-:Y:S01]  /*4de0*/  FMUL R9, R9, UR4 ;  /* 0x0000000409097c20 */ /* 0x000fe20008400000 */
[----:B------:R-:W-:Y:S02]  /*4df0*/  SHF.R.U32.HI R7, RZ, R24, R7 ;  /* 0x00000018ff077219 */ /* 0x000fe40000011607 */
[----:B------:R-:W-:-:S03]  /*4e00*/  ISETP.NE.AND.EX P0, PT, R27, RZ, PT, P0 ;  /* 0x000000ff1b00720c */ /* 0x000fc60003f05300 */
[----:B------:R-:W1:Y:S01]  /*4e10*/  LDC R22, c[0x0][0x148] ;  /* 0x00005200ff167b82 */ /* 0x000e620000000800 */
[----:B---3--:R-:W-:Y:S02]  /*4e20*/  IMAD R23, R15, R8, R6 ;  /* 0x000000080f177224 */ /* 0x008fe400078e0206 */
[----:B------:R-:W-:-:S05]  /*4e30*/  IMAD.MOV.U32 R8, RZ, RZ, 0x1 ;  /* 0x00000001ff087424 */ /* 0x000fca00078e00ff */
[----:B------:R-:W2:Y:S01]  /*4e40*/  LDC R21, c[0x0][0x600] ;  /* 0x00018000ff157b82 */ /* 0x000ea20000000800 */
[-CC-:B----4-:R-:W-:Y:S02]  /*4e50*/  SHF.R.U64 R15, R12, R20.reuse, R7.reuse ;  /* 0x000000140c0f7219 */ /* 0x190fe40000001207 */
[----:B------:R-:W-:Y:S02]  /*4e60*/  SHF.R.U32.HI R6, RZ, R20, R7 ;  /* 0x00000014ff067219 */ /* 0x000fe40000011607 */
[----:B------:R3:W4:Y:S03]  /*4e70*/  F2I.U32.TRUNC.NTZ R20, R9 ;  /* 0x0000000900147305 */ /* 0x000726000020f000 */
[----:B------:R-:W1:Y:S01]  /*4e80*/  LDC R25, c[0x0][0x648] ;  /* 0x00019200ff197b82 */ /* 0x000e620000000800 */
[-C--:B0-----:R-:W-:Y:S02]  /*4e90*/  SHF.R.U64 R19, R15, R11.reuse, R6 ;  /* 0x0000000b0f137219 */ /* 0x081fe40000001206 */
[----:B------:R-:W-:-:S02]  /*4ea0*/  SHF.L.U32 R10, R10, R11, RZ ;  /* 0x0000000b0a0a7219 */ /* 0x000fc400000006ff */
[-C--:B------:R-:W-:Y:S01]  /*4eb0*/  SHF.R.U32.HI R7, RZ, R11.reuse, R6 ;  /* 0x0000000bff077219 */ /* 0x080fe20000011606 */
[----:B------:R-:W-:Y:S01]  /*4ec0*/  IMAD.MOV.U32 R6, RZ, RZ, R19 ;  /* 0x000000ffff067224 */ /* 0x000fe200078e0013 */
[----:B------:R-:W-:Y:S01]  /*4ed0*/  SHF.L.U32 R24, R8, R11, RZ ;  /* 0x0000000b08187219 */ /* 0x000fe200000006ff */
[----:B------:R-:W0:Y:S01]  /*4ee0*/  LDC R28, c[0x0][0x638] ;  /* 0x00018e00ff1c7b82 */ /* 0x000e220000000800 */
[----:B------:R-:W-:-:S07]  /*4ef0*/  LOP3.LUT R30, RZ, R10, RZ, 0x33, !PT ;  /* 0x0000000aff1e7212 */ /* 0x000fce00078e33ff */
[----:B------:R-:W0:Y:S01]  /*4f00*/  LDC R29, c[0x0][0x610] ;  /* 0x00018400ff1d7b82 */ /* 0x000e220000000800 */
[----:B---34-:R-:W-:Y:S05]  /*4f10*/  @!P0 BRA `(.L_x_97) ;  /* 0x0000000000288947 */ /* 0x018fea0003800000 */
[----:B------:R-:W3:Y:S02]  /*4f20*/  LDC R6, c[0x0][0x64c] ;  /* 0x00019300ff067b82 */ /* 0x000ee40000000800 */
[----:B---3--:R-:W-:-:S05]  /*4f30*/  IADD3 R11, P0, R19, R6, RZ ;  /* 0x00000006130b7210 */ /* 0x008fca0007f1e0ff */
        /* <DEDUP_REMOVED lines=8> */
.L_x_97:
[----:B------:R-:W-:Y:S01]  /*4fc0*/  ISETP.NE.AND P0, PT, R2, 0x1, PT ;  /* 0x000000010200780c */ /* 0x000fe20003f05270 */
[----:B--2---:R-:W-:Y:S01]  /*4fd0*/  VIADD R9, R21, 0xffffffff ;  /* 0xffffffff15097836 */ /* 0x004fe20000000000 */
[----:B-1----:R-:W-:Y:S01]  /*4fe0*/  SHF.R.U64 R7, R6, R25, R7 ;  /* 0x0000001906077219 */ /* 0x002fe20000001207 */
[----:B------:R-:W-:Y:S01]  /*4ff0*/  IMAD.MOV R20, RZ, RZ, -R20 ;  /* 0x000000ffff147224 */ /* 0x000fe200078e0a14 */
[----:B------:R-:W-:Y:S02]  /*5000*/  LOP3.LUT R6, R15, R30, RZ, 0xc0, !PT ;  /* 0x0000001e0f067212 */ /* 0x000fe400078ec0ff */
[----:B------:R-:W-:Y:S01]  /*5010*/  LOP3.LUT R12, R12, R9, RZ, 0xc0, !PT ;  /* 0x000000090c0c7212 */ /* 0x000fe200078ec0ff */
[----:B------:R-:W-:Y:S02]  /*5020*/  IMAD.MOV R8, RZ, RZ, -R7 ;  /* 0x000000ffff087224 */ /* 0x000fe400078e0a07 */
[----:B------:R-:W-:Y:S02]  /*5030*/  IMAD R6, R24, R7, R6 ;  /* 0x0000000718067224 */ /* 0x000fe400078e0206 */
[----:B------:R-:W-:-:S02]  /*5040*/  IMAD.MOV.U32 R9, RZ, RZ, 0x1 ;  /* 0x00000001ff097424 */ /* 0x000fc400078e00ff */
[----:B------:R-:W-:Y:S02]  /*5050*/  @P0 IMAD R23, R22, R20, R5 ;  /* 0x0000001416170224 */ /* 0x000fe400078e0205 */
[----:B0-----:R-:W-:Y:S02]  /*5060*/  IMAD R5, R8, R28, R19 ;  /* 0x0000001c08057224 */ /* 0x001fe400078e0213 */
[----:B------:R-:W-:Y:S02]  /*5070*/  IMAD R19, R6, R29, R23 ;  /* 0x0000001d06137224 */ /* 0x000fe400078e0217 */
[----:B------:R-:W-:Y:S02]  /*5080*/  IMAD R6, R5, R21, R12 ;  /* 0x0000001505067224 */ /* 0x000fe400078e020c */
[----:B------:R-:W-:-:S03]  /*5090*/  IMAD.MOV.U32 R8, RZ, RZ, R14 ;  /* 0x000000ffff087224 */ /* 0x000fc600078e000e */
[----:B------:R-:W-:Y:S02]  /*50a0*/  SEL R20, R6, R19, !P0 ;  /* 0x0000001306147207 */ /* 0x000fe40004000000 */
[----:B------:R-:W-:-:S07]  /*50b0*/  SEL R19, R19, R6, !P0 ;  /* 0x0000000613137207 */ /* 0x000fce0004000000 */
.L_x_95:
[----:B------:R-:W-:-:S08]  /*50c0*/  NOP ;  /* 0x0000000000007918 */ /* 0x000fd00000000000 */
[----:B------:R-:W0:-:S00]  /*50d0*/  USETMAXREG.DEALLOC.CTAPOOL 0x28 ;  /* 0x00000028000079c8 */ /* 0x000e0000080e0500 */
[----:B0-----:R-:W-:-:S13]  /*50e0*/  ISETP.NE.AND P0, PT, R0, RZ, PT ;  /* 0x000000ff0000720c */ /* 0x001fda0003f05270 */
[----:B------:R-:W-:Y:S05]  /*50f0*/  @P0 EXIT ;  /* 0x000000000000094d */ /* 0x000fea0003800000 */
[----:B------:R-:W-:Y:S01]  /*5100*/  LOP3.LUT P0, RZ, R9, 0xff, RZ, 0xc0, !PT ;  /* 0x000000ff09ff7812 */ /* 0x000fe2000780c0ff */
[----:B------:R-:W-:Y:S02]  /*5110*/  IMAD.MOV.U32 R0, RZ, RZ, 0x1 ;  /* 0x00000001ff007424 */ /* 0x000fe400078e00ff */
[----:B------:R-:W-:-:S10]  /*5120*/  IMAD.MOV.U32 R12, RZ, RZ, RZ ;  /* 0x000000ffff0c7224 */ /* 0x000fd400078e00ff */
[----:B------:R-:W-:Y:S05]  /*5130*/  @!P0 BRA `(.L_x_98) ;  /* 0x0000000c00448947 */ /* 0x000fea0003800000 */
[----:B------:R-:W0:Y:S01]  /*5140*/  LDC R0, c[0x0][0x28c] ;  /* 0x0000a300ff007b82 */ /* 0x000e220000000800 */
[----:B------:R-:W-:Y:S01]  /*5150*/  LOP3.LUT P0, RZ, R3, 0x1f, RZ, 0xc0, !PT ;  /* 0x0000001f03ff7812 */ /* 0x000fe2000780c0ff */
[----:B------:R-:W-:Y:S01]  /*5160*/  ULDC UR5, c[0x0][0x658] ;  /* 0x0001960000057ab9 */ /* 0x000fe20000000800 */
[----:B------:R-:W-:Y:S01]  /*5170*/  UMOV UR6, 0xffffffff ;  /* 0xffffffff00067882 */ /* 0x000fe20000000000 */
[----:B------:R-:W-:Y:S01]  /*5180*/  BSSY B0, `(.L_x_98) ;  /* 0x00000cc000007945 */ /* 0x000fe20003800000 */
[----:B------:R-:W-:Y:S01]  /*5190*/  USHF.L.U32 UR6, UR6, UR5, URZ ;  /* 0x0000000506067299 */ /* 0x000fe2000800063f */
[C---:B------:R-:W-:Y:S01]  /*51a0*/  ISETP.NE.AND P2, PT, R4.reuse, RZ, PT ;  /* 0x000000ff0400720c */ /* 0x040fe20003f45270 */
[----:B------:R-:W-:Y:S01]  /*51b0*/  IMAD.MOV.U32 R13, RZ, RZ, 0x1 ;  /* 0x00000001ff0d7424 */ /* 0x000fe200078e00ff */
[----:B------:R-:W-:Y:S01]  /*51c0*/  ISETP.NE.OR P0, PT, R4, RZ, !P0 ;  /* 0x000000ff0400720c */ /* 0x000fe20004705670 */
[----:B------:R-:W-:Y:S01]  /*51d0*/  IMAD.MOV.U32 R12, RZ, RZ, RZ ;  /* 0x000000ffff0c7224 */ /* 0x000fe200078e00ff */
[----:B------:R-:W-:Y:S01]  /*51e0*/  LOP3.LUT R11, R18, 0x2, RZ, 0xfc, !PT ;  /* 0x00000002120b7812 */ /* 0x000fe200078efcff */
[----:B------:R-:W-:Y:S01]  /*51f0*/  ULDC UR4, c[0x0][0x600] ;  /* 0x0001800000047ab9 */ /* 0x000fe20000000800 */
[----:B------:R-:W-:Y:S01]  /*5200*/  UMOV UR7, 0x1 ;  /* 0x0000000100077882 */ /* 0x000fe20000000000 */
[----:B------:R-:W-:-:S02]  /*5210*/  UIADD3 UR4, UR4, -0x1, URZ ;  /* 0xffffffff04047890 */ /* 0x000fc4000fffe03f */
[----:B------:R-:W-:Y:S02]  /*5220*/  USHF.L.U32 UR5, UR7, UR5, URZ ;  /* 0x0000000507057299 */ /* 0x000fe4000800063f */
[----:B------:R-:W-:Y:S01]  /*5230*/  ULOP3.LUT UR13, URZ, UR6, URZ, 0x33, !UPT ;  /* 0x000000063f0d7292 */ /* 0x000fe2000f8e333f */
[----:B------:R-:W-:Y:S01]  /*5240*/  ULDC.64 UR22, c[0x0][0x198] ;  /* 0x0000660000167ab9 */ /* 0x000fe20000000a00 */
[----:B0-----:R-:W-:-:S05]  /*5250*/  VIADD R0, R0, 0x7f ;  /* 0x0000007f00007836 */ /* 0x001fca0000000000 */
[----:B------:R-:W-:-:S04]  /*5260*/  SHF.R.S32.HI R3, RZ, 0x1f, R0 ;  /* 0x0000001fff037819 */ /* 0x000fc80000011400 */
[----:B------:R-:W-:Y:S01]  /*5270*/  LEA.HI R3, R3, R0, RZ, 0x7 ;  /* 0x0000000003037211 */ /* 0x000fe200078f38ff */
[----:B------:R-:W-:-:S03]  /*5280*/  IMAD.MOV.U32 R0, RZ, RZ, 0x1 ;  /* 0x00000001ff007424 */ /* 0x000fc600078e00ff */
[----:B------:R-:W-:-:S05]  /*5290*/  SHF.R.S32.HI R3, RZ, 0x7, R3 ;  /* 0x00000007ff037819 */ /* 0x000fca0000011403 */
[----:B------:R-:W-:-:S07]  /*52a0*/  VIADD R10, R3, 0x1 ;  /* 0x00000001030a7836 */ /* 0x000fce0000000000 */
.L_x_110:
[----:B------:R-:W-:-:S03]  /*52b0*/  UMOV UR6, 0xffffffff ;  /* 0xffffffff00067882 */ /* 0x000fc60000000000 */
[----:B------:R-:W-:Y:S05]  /*52c0*/  BRA.DIV UR6, `(.L_x_99) ;  /* 0x0000001206147947 */ /* 0x000fea000b800000 */
[----:B------:R-:W-:-:S13]  /*52d0*/  ELECT P6, URZ, PT ;  /* 0x00000000003f782f */ /* 0x000fda00038c0000 */
.L_x_123:
[----:B------:R-:W0:Y:S01]  /*52e0*/  LDC R4, c[0x0][0x28c] ;  /* 0x0000a300ff047b82 */ /* 0x000e220000000800 */
[----:B------:R-:W-:Y:S01]  /*52f0*/  BSSY B1, `(.L_x_100) ;  /* 0x0000043000017945 */ /* 0x000fe20003800000 */
[----:B0-----:R-:W-:-:S13]  /*5300*/  ISETP.LT.OR P6, PT, R4, 0x1, !P6 ;  /* 0x000000010400780c */ /* 0x001fda00077c1670 */
[----:B------:R-:W-:Y:S05]  /*5310*/  @P6 BRA `(.L_x_101) ;  /* 0x0000000400006947 */ /* 0x000fea0003800000 */
[----:B------:R-:W-:Y:S02]  /*5320*/  IMAD.SHL.U32 R19, R19, 0x80, RZ ;  /* 0x0000008013137824 */ /* 0x000fe400078e00ff */
[----:B------:R-:W-:Y:S02]  /*5330*/  IMAD.SHL.U32 R20, R20, 0x40, RZ ;  /* 0x0000004014147824 */ /* 0x000fe400078e00ff */
[----:B------:R-:W-:Y:S02]  /*5340*/  IMAD.MOV.U32 R21, RZ, RZ, RZ ;  /* 0x000000ffff157224 */ /* 0x000fe400078e00ff */
[----:B------:R-:W-:Y:S02]  /*5350*/  IMAD.MOV.U32 R4, RZ, RZ, R10 ;  /* 0x000000ffff047224 */ /* 0x000fe400078e000a */
[----:B------:R-:W-:Y:S02]  /*5360*/  IMAD.MOV.U32 R5, RZ, RZ, R0 ;  /* 0x000000ffff057224 */ /* 0x000fe400078e0000 */
[----:B------:R-:W-:-:S07]  /*5370*/  IMAD.MOV.U32 R6, RZ, RZ, R12 ;  /* 0x000000ffff067224 */ /* 0x000fce00078e000c */
.L_x_105:
[----:B------:R-:W0:Y:S01]  /*5380*/  S2R R14, SR_CgaCtaId ;  /* 0x00000000000e7919 */ /* 0x000e220000008800 */
[----:B------:R-:W-:Y:S01]  /*5390*/  MOV R7, 0x400 ;  /* 0x0000040000077802 */ /* 0x000fe20000000f00 */
[----:B------:R-:W1:Y:S03]  /*53a0*/  @!P2 LDC R9, c[0x0][0x500] ;  /* 0x00014000ff09ab82 */ /* 0x000e660000000800 */
[----:B0-----:R-:W-:Y:S02]  /*53b0*/  LEA R15, R14, R7, 0x18 ;  /* 0x000000070e0f7211 */ /* 0x001fe400078ec0ff */
[----:B------:R-:W-:-:S03]  /*53c0*/  SHF.L.U32 R7, R5, 0x1f, RZ ;  /* 0x0000001f05077819 */ /* 0x000fc600000006ff */
[----:B------:R-:W-:-:S04]  /*53d0*/  IMAD R14, R6, 0x8, R15 ;  /* 0x00000008060e7824 */ /* 0x000fc800078e020f */
[----:B------:R-:W0:Y:S02]  /*53e0*/  SYNCS.PHASECHK.TRANS64.TRYWAIT P1, [R14+URZ+0x30], R7 ;  /* 0x000030070e0075a7 */ /* 0x000e24000802017f */
[----:B01----:R-:W-:Y:S05]  /*53f0*/  @!P1 BRA `(.L_x_102) ;  /* 0x0000000c00e89947 */ /* 0x003fea0003800000 */
.L_x_124:
[----:B0-----:R-:W-:Y:S01]  /*5400*/  PRMT R7, R11, 0x9910, RZ ;  /* 0x000099100b077816 */ /* 0x001fe200000000ff */
[----:B------:R0:W-:Y:S03]  /*5410*/  @!P2 SYNCS.ARRIVE.TRANS64 RZ, [R14+URZ], R9 ;  /* 0x000000090effa9a7 */ /* 0x0001e6000800003f */
[----:B------:R-:W-:-:S13]  /*5420*/  ISETP.NE.AND P1, PT, R7, 0x2, PT ;  /* 0x000000020700780c */ /* 0x000fda0003f25270 */
[----:B0-----:R-:W-:Y:S05]  /*5430*/  @P1 BRA `(.L_x_103) ;  /* 0x0000000000041947 */ /* 0x001fea0003800000 */
[----:B------:R-:W-:Y:S01]  /*5440*/  BPT.TRAP 0x1 ;  /* 0x000000040000795c */ /* 0x000fe20000300000 */
.L_x_103:
[----:B------:R-:W-:Y:S05]  /*5450*/  @P0 BRA `(.L_x_104) ;  /* 0x0000000000040947 */ /* 0x000fea0003800000 */
[----:B------:R-:W-:Y:S01]  /*5460*/  BPT.TRAP 0x1 ;  /* 0x000000040000795c */ /* 0x000fe20000300000 */
.L_x_104:
[C-C-:B------:R-:W-:Y:S01]  /*5470*/  IMAD R7, R6.reuse, 0x8000, R15.reuse ;  /* 0x0000800006077824 */ /* 0x140fe200078e020f */
[----:B------:R-:W-:Y:S01]  /*5480*/  R2UR UR34, R21 ;  /* 0x00000000152272ca */ /* 0x000fe200000e0000 */
[----:B------:R-:W-:Y:S01]  /*5490*/  IMAD R15, R6, 0x4000, R15 ;  /* 0x00004000060f7824 */ /* 0x000fe200078e020f */
[----:B------:R-:W-:Y:S01]  /*54a0*/  R2UR UR33, R14 ;  /* 0x000000000e2172ca */ /* 0x000fe200000e0000 */
[----:B------:R-:W-:Y:S01]  /*54b0*/  VIADD R4, R4, 0xffffffff ;  /* 0xffffffff04047836 */ /* 0x000fe20000000000 */
[----:B------:R-:W-:Y:S01]  /*54c0*/  R2UR UR24, R7 ;  /* 0x00000000071872ca */ /* 0x000fe200000e0000 */
[----:B------:R-:W-:Y:S01]  /*54d0*/  UIADD3 UR6, UP0, UR22, 0xf0, URZ ;  /* 0x000000f016067890 */ /* 0x000fe2000ff1e03f */
[----:B------:R-:W-:Y:S01]  /*54e0*/  R2UR UR8, R15 ;  /* 0x000000000f0872ca */ /* 0x000fe200000e0000 */
[----:B------:R-:W-:Y:S01]  /*54f0*/  UIADD3 UR30, UP1, UR22, 0x1f0, URZ ;  /* 0x000001f0161e7890 */ /* 0x000fe2000ff3e03f */
[----:B------:R-:W-:Y:S01]  /*5500*/  R2UR UR36, R8 ;  /* 0x00000000082472ca */ /* 0x000fe200000e0000 */
[----:B------:R-:W-:Y:S01]  /*5510*/  UIADD3.X UR7, URZ, UR23, URZ, UP0, !UPT ;  /* 0x000000173f077290 */ /* 0x000fe200087fe43f */
[----:B------:R-:W-:Y:S01]  /*5520*/  R2UR UR35, R19 ;  /* 0x00000000132372ca */ /* 0x000fe200000e0000 */
[----:B------:R-:W-:Y:S01]  /*5530*/  UIADD3.X UR31, URZ, UR23, URZ, UP1, !UPT ;  /* 0x000000173f1f7290 */ /* 0x000fe20008ffe43f */
[----:B------:R-:W-:Y:S01]  /*5540*/  R2UR UR19, R20 ;  /* 0x00000000141372ca */ /* 0x000fe200000e0000 */
[----:B------:R-:W-:Y:S01]  /*5550*/  UIADD3 UR26, UR34, 0x40, URZ ;  /* 0x00000040221a7890 */ /* 0x000fe2000fffe03f */
[----:B------:R-:W-:Y:S01]  /*5560*/  ISETP.GT.AND P3, PT, R4, 0x1, PT ;  /* 0x000000010400780c */ /* 0x000fe20003f64270 */
[----:B------:R-:W-:Y:S01]  /*5570*/  VIADD R6, R6, 0x1 ;  /* 0x0000000106067836 */ /* 0x000fe20000000000 */
[----:B------:R-:W-:Y:S01]  /*5580*/  UMOV UR14, 0x0 ;  /* 0x00000000000e7882 */ /* 0x000fe20000000000 */
[----:B------:R-:W-:Y:S01]  /*5590*/  UIADD3 UR32, UR24, 0x180, URZ ;  /* 0x0000018018207890 */ /* 0x000fe2000fffe03f */
[----:B------:R-:W-:Y:S01]  /*55a0*/  VIADD R21, R21, 0x80 ;  /* 0x0000008015157836 */ /* 0x000fe20000000000 */
[----:B------:R-:W-:Y:S01]  /*55b0*/  UIADD3 UR24, UR24, 0x4180, URZ ;  /* 0x0000418018187890 */ /* 0x000fe2000fffe03f */
[----:B------:R-:W-:Y:S01]  /*55c0*/  ISETP.NE.AND P1, PT, R6, 0x6, PT ;  /* 0x000000060600780c */ /* 0x000fe20003f25270 */
[----:B------:R-:W-:-:S02]  /*55d0*/  UIADD3 UR16, UR8, 0x30180, URZ ;  /* 0x0003018008107890 */ /* 0x000fc4000fffe03f */
[----:B------:R-:W-:Y:S01]  /*55e0*/  UIADD3 UR8, UR8, 0x32180, URZ ;  /* 0x0003218008087890 */ /* 0x000fe2000fffe03f */
[----:B------:R-:W-:Y:S01]  /*55f0*/  SEL R14, RZ, 0x1, P1 ;  /* 0x00000001ff0e7807 */ /* 0x000fe20000800000 */
[----:B------:R-:W-:Y:S01]  /*5600*/  UMOV UR15, 0x10000000 ;  /* 0x10000000000f7882 */ /* 0x000fe20000000000 */
[----:B------:R-:W-:Y:S01]  /*5610*/  UMOV UR25, UR33 ;  /* 0x0000002100197c82 */ /* 0x000fe20008000000 */
[----:B------:R-:W-:Y:S01]  /*5620*/  UMOV UR28, UR36 ;  /* 0x00000024001c7c82 */ /* 0x000fe20008000000 */
[----:B------:R-:W-:Y:S01]  /*5630*/  UMOV UR27, UR35 ;  /* 0x00000023001b7c82 */ /* 0x000fe20008000000 */
[----:B------:R-:W-:Y:S01]  /*5640*/  UMOV UR17, UR33 ;  /* 0x0000002100117c82 */ /* 0x000fe20008000000 */
[----:B------:R-:W-:Y:S01]  /*5650*/  UMOV UR18, UR34 ;  /* 0x0000002200127c82 */ /* 0x000fe20008000000 */
[----:B------:R-:W-:Y:S01]  /*5660*/  UMOV UR20, UR36 ;  /* 0x0000002400147c82 */ /* 0x000fe20008000000 */
[----:B------:R0:W-:Y:S01]  /*5670*/  UTMALDG.3D [UR32], [UR6], desc[UR14] ;  /* 0x00000e20060075b4 */ /* 0x0001e20008011000 */
[----:B------:R-:W-:Y:S01]  /*5680*/  UMOV UR9, UR33 ;  /* 0x0000002100097c82 */ /* 0x000fe20008000000 */
[----:B------:R-:W-:Y:S01]  /*5690*/  UMOV UR11, UR19 ;  /* 0x00000013000b7c82 */ /* 0x000fe20008000000 */
[----:B------:R-:W-:Y:S01]  /*56a0*/  UMOV UR12, UR36 ;  /* 0x00000024000c7c82 */ /* 0x000fe20008000000 */
[----:B------:R-:W-:Y:S01]  /*56b0*/  UMOV UR10, UR26 ;  /* 0x0000001a000a7c82 */ /* 0x000fe20008000000 */
[----:B------:R-:W-:-:S02]  /*56c0*/  LOP3.LUT R5, R5, R14, RZ, 0x3c, !PT ;  /* 0x0000000e05057212 */ /* 0x000fc400078e3cff */
[----:B------:R-:W-:Y:S01]  /*56d0*/  SEL R6, R6, RZ, P1 ;  /* 0x000000ff06067207 */ /* 0x000fe20000800000 */
[----:B------:R0:W-:Y:S01]  /*56e0*/  UTMALDG.3D [UR24], [UR6], desc[UR14] ;  /* 0x00000e18060075b4 */ /* 0x0001e20008011000 */
[----:B------:R0:W-:Y:S01]  /*56f0*/  UTMALDG.3D [UR16], [UR30], desc[UR14] ;  /* 0x00000e101e0075b4 */ /* 0x0001e20008011000 */
[----:B------:R0:W-:Y:S02]  /*5700*/  UTMALDG.3D [UR8], [UR30], desc[UR14] ;  /* 0x00000e081e0075b4 */ /* 0x0001e40008011000 */
[----:B0-----:R-:W-:Y:S05]  /*5710*/  @P3 BRA `(.L_x_105) ;  /* 0xfffffffc00183947 */ /* 0x001fea000383ffff */
.L_x_101:
[----:B------:R-:W-:Y:S05]  /*5720*/  BSYNC B1 ;  /* 0x0000000000017941 */ /* 0x000fea0003800000 */
.L_x_100:
[----:B------:R-:W-:Y:S01]  /*5730*/  LOP3.LUT P3, RZ, R13, 0xff, RZ, 0xc0, !PT ;  /* 0x000000ff0dff7812 */ /* 0x000fe2000786c0ff */
[----:B------:R-:W-:Y:S01]  /*5740*/  IMAD.IADD R12, R3, 0x1, R12 ;  /* 0x00000001030c7824 */ /* 0x000fe200078e020c */
[----:B------:R-:W-:Y:S01]  /*5750*/  IADD3 R16, P4, R16, UR38, RZ ;  /* 0x0000002610107c10 */ /* 0x000fe2000ff9e0ff */
[----:B------:R-:W-:Y:S01]  /*5760*/  ULDC.64 UR6, c[0x0][0x650] ;  /* 0x0001940000067ab9 */ /* 0x000fe20000000a00 */
[----:B------:R-:W-:Y:S01]  /*5770*/  BSSY B1, `(.L_x_106) ;  /* 0x000006a000017945 */ /* 0x000fe20003800000 */
[----:B------:R-:W-:Y:S01]  /*5780*/  IMAD.MOV.U32 R19, RZ, RZ, -0x1 ;  /* 0xffffffffff137424 */ /* 0x000fe200078e00ff */
[----:B------:R-:W-:Y:S01]  /*5790*/  ISETP.GT.U32.AND P1, PT, R12, 0x5, PT ;  /* 0x000000050c00780c */ /* 0x000fe20003f24070 */
[----:B------:R-:W-:Y:S01]  /*57a0*/  IMAD.MOV.U32 R20, RZ, RZ, -0x1 ;  /* 0xffffffffff147424 */ /* 0x000fe200078e00ff */
[----:B------:R-:W-:Y:S01]  /*57b0*/  IADD3.X R17, R17, UR41, RZ, P4, !PT ;  /* 0x0000002911117c10 */ /* 0x000fe2000a7fe4ff */
[----:B------:R-:W-:Y:S01]  /*57c0*/  IMAD.MOV.U32 R8, RZ, RZ, -0x1 ;  /* 0xffffffffff087424 */ /* 0x000fe200078e00ff */
[----:B------:R-:W-:-:S02]  /*57d0*/  ISETP.LT.U32.AND P1, PT, R3, 0x6, P1 ;  /* 0x000000060300780c */ /* 0x000fc40000f21070 */
[----:B------:R-:W-:Y:S01]  /*57e0*/  PRMT R13, RZ, 0x7610, R13 ;  /* 0x00007610ff0d7816 */ /* 0x000fe2000000000d */
[----:B------:R-:W0:Y:S01]  /*57f0*/  @P3 S2R R5, SR_CgaCtaId ;  /* 0x0000000000053919 */ /* 0x000e220000008800 */
[----:B------:R-:W-:-:S04]  /*5800*/  @P3 MOV R4, 0x400 ;  /* 0x0000040000043802 */ /* 0x000fc80000000f00 */
[----:B0-----:R-:W-:Y:S01]  /*5810*/  @P3 LEA R6, R5, R4, 0x18 ;  /* 0x0000000405063211 */ /* 0x001fe200078ec0ff */
[----:B------:R-:W-:-:S03]  /*5820*/  IMAD.WIDE.U32 R4, R12, -0x55555555, RZ ;  /* 0xaaaaaaab0c047825 */ /* 0x000fc600078e00ff */
[----:B------:R0:W-:Y:S01]  /*5830*/  @P3 SYNCS.ARRIVE.TRANS64.A1T0 RZ, [R6+URZ+0x78], RZ ;  /* 0x000078ff06ff39a7 */ /* 0x0001e2000810003f */
[----:B------:R-:W-:Y:S02]  /*5840*/  ISETP.GE.U32.AND P3, PT, R3, 0x6, PT ;  /* 0x000000060300780c */ /* 0x000fe40003f66070 */
[----:B------:R-:W-:Y:S02]  /*5850*/  SHF.R.U32.HI R7, RZ, 0x2, R5 ;  /* 0x00000002ff077819 */ /* 0x000fe40000011605 */
[----:B------:R-:W-:Y:S02]  /*5860*/  SEL R5, RZ, 0x1, !P1 ;  /* 0x00000001ff057807 */ /* 0x000fe40004800000 */
[----:B------:R-:W-:Y:S01]  /*5870*/  ISETP.GE.U32.AND P1, PT, R16, UR6, PT ;  /* 0x0000000610007c0c */ /* 0x000fe2000bf26070 */
[----:B------:R-:W-:Y:S01]  /*5880*/  IMAD R12, R7, -0x6, R12 ;  /* 0xfffffffa070c7824 */ /* 0x000fe200078e020c */
[----:B------:R-:W-:Y:S02]  /*5890*/  LOP3.LUT R0, R0, R5, RZ, 0x3c, !PT ;  /* 0x0000000500007212 */ /* 0x000fe400078e3cff */
[----:B------:R-:W-:-:S02]  /*58a0*/  ISETP.GE.U32.AND.EX P1, PT, R17, UR7, PT, P1 ;  /* 0x0000000711007c0c */ /* 0x000fc4000bf26110 */
[----:B------:R-:W-:Y:S02]  /*58b0*/  PRMT R4, RZ, 0x7610, R4 ;  /* 0x00007610ff047816 */ /* 0x000fe40000000004 */
[----:B------:R-:W-:-:S09]  /*58c0*/  @P3 LOP3.LUT R0, R0, 0x1, R7, 0x78, !PT ;  /* 0x0000000100003812 */ /* 0x000fd200078e7807 */
[----:B0-----:R-:W-:Y:S05]  /*58d0*/  @P1 BRA `(.L_x_107) ;  /* 0x00000004004c1947 */ /* 0x001fea0003800000 */
[----:B------:R-:W-:Y:S01]  /*58e0*/  ULDC.64 UR6, c[0x0][0x628] ;  /* 0x00018a0000067ab9 */ /* 0x000fe20000000a00 */
[----:B------:R-:W0:Y:S01]  /*58f0*/  S2R R15, SR_CTAID.X ;  /* 0x00000000000f7919 */ /* 0x000e220000002500 */
[----:B------:R-:W-:Y:S01]  /*5900*/  ISETP.NE.U32.AND P1, PT, RZ, UR6, PT ;  /* 0x00000006ff007c0c */ /* 0x000fe2000bf25070 */
[----:B------:R-:W-:Y:S01]  /*5910*/  ULDC UR9, c[0x0][0x630] ;  /* 0x00018c0000097ab9 */ /* 0x000fe20000000800 */
[----:B------:R-:W-:Y:S01]  /*5920*/  IMAD.MOV.U32 R4, RZ, RZ, R16 ;  /* 0x000000ffff047224 */ /* 0x000fe200078e0010 */
[----:B------:R-:W1:Y:S01]  /*5930*/  S2R R14, SR_CTAID.Y ;  /* 0x00000000000e7919 */ /* 0x000e620000002600 */
[----:B------:R-:W-:Y:S01]  /*5940*/  ISETP.NE.AND.EX P1, PT, RZ, UR7, PT, P1 ;  /* 0x00000007ff007c0c */ /* 0x000fe2000bf25310 */
[----:B------:R-:W-:-:S12]  /*5950*/  IMAD.MOV.U32 R5, RZ, RZ, R17 ;  /* 0x000000ffff057224 */ /* 0x000fd800078e0011 */
[----:B------:R-:W-:Y:S05]  /*5960*/  @!P1 BRA `(.L_x_108) ;  /* 0x0000000000289947 */ /* 0x000fea0003800000 */
[----:B------:R-:W-:Y:S02]  /*5970*/  ULDC UR8, c[0x0][0x634] ;  /* 0x00018d0000087ab9 */ /* 0x000fe40000000800 */
[----:B------:R-:W-:-:S05]  /*5980*/  IADD3 R9, P1, R16, UR8, RZ ;  /* 0x0000000810097c10 */ /* 0x000fca000ff3e0ff */
[----:B------:R-:W-:-:S04]  /*5990*/  IMAD.X R19, RZ, RZ, R17, P1 ;  /* 0x000000ffff137224 */ /* 0x000fc800008e0611 */
[----:B------:R-:W-:-:S04]  /*59a0*/  IMAD.WIDE.U32 R6, R19, UR6, RZ ;  /* 0x0000000613067c25 */ /* 0x000fc8000f8e00ff */
[----:B------:R-:W-:-:S04]  /*59b0*/  IMAD.WIDE.U32 R6, P1, R9, UR7, R6 ;  /* 0x0000000709067c25 */ /* 0x000fc8000f820006 */
[----:B------:R-:W-:-:S04]  /*59c0*/  IMAD.WIDE.U32 R8, R9, UR6, RZ ;  /* 0x0000000609087c25 */ /* 0x000fc8000f8e00ff */
[----:B------:R-:W-:Y:S01]  /*59d0*/  IMAD.X R5, RZ, RZ, RZ, P1 ;  /* 0x000000ffff057224 */ /* 0x000fe200008e06ff */
[----:B------:R-:W-:Y:S01]  /*59e0*/  IADD3 RZ, P1, R9, R6, RZ ;  /* 0x0000000609ff7210 */ /* 0x000fe20007f3e0ff */
[----:B------:R-:W-:-:S04]  /*59f0*/  IMAD.MOV.U32 R4, RZ, RZ, R7 ;  /* 0x000000ffff047224 */ /* 0x000fc800078e0007 */
[----:B------:R-:W-:-:S08]  /*5a00*/  IMAD.WIDE.U32.X R4, R19, UR7, R4, P1 ;  /* 0x0000000713047c25 */ /* 0x000fd000088e0404 */
.L_x_108:
[--C-:B------:R-:W-:Y:S01]  /*5a10*/  SHF.R.U64 R8, R4, UR9, R5.reuse ;  /* 0x0000000904087c19 */ /* 0x100fe20008001205 */
[----:B------:R-:W-:Y:S01]  /*5a20*/  ULDC.64 UR6, c[0x0][0x620] ;  /* 0x0001880000067ab9 */ /* 0x000fe20000000a00 */
[----:B------:R-:W-:Y:S01]  /*5a30*/  SHF.R.U32.HI R4, RZ, UR9, R5 ;  /* 0x00000009ff047c19 */ /* 0x000fe20008011605 */
[----:B------:R-:W2:Y:S01]  /*5a40*/  LDC R24, c[0x0][0x144] ;  /* 0x00005100ff187b82 */ /* 0x000ea20000000800 */
[----:B------:R-:W-:Y:S01]  /*5a50*/  IADD3 R7, P1, RZ, -R8, RZ ;  /* 0x80000008ff077210 */ /* 0x000fe20007f3e0ff */
[----:B------:R-:W-:Y:S01]  /*5a60*/  ULDC.64 UR10, c[0x0][0x640] ;  /* 0x00019000000a7ab9 */ /* 0x000fe20000000a00 */
[----:B0-----:R-:W-:Y:S01]  /*5a70*/  I2FP.F32.U32 R9, R15 ;  /* 0x0000000f00097245 */ /* 0x001fe20000201000 */
[----:B------:R-:W-:Y:S02]  /*5a80*/  ULDC UR8, c[0x0][0x608] ;  /* 0x0001820000087ab9 */ /* 0x000fe40000000800 */
[----:B------:R-:W-:Y:S01]  /*5a90*/  IMAD.X R4, RZ, RZ, ~R4, P1 ;  /* 0x000000ffff047224 */ /* 0x000fe200008e0e04 */
[----:B------:R-:W-:Y:S01]  /*5aa0*/  ISETP.NE.U32.AND P1, PT, RZ, UR10, PT ;  /* 0x0000000aff007c0c */ /* 0x000fe2000bf25070 */
[----:B------:R-:W0:Y:S02]  /*5ab0*/  LDC R21, c[0x0][0x148] ;  /* 0x00005200ff157b82 */ /* 0x000e240000000800 */
[----:B------:R-:W-:Y:S01]  /*5ac0*/  IMAD R6, R4, UR6, RZ ;  /* 0x0000000604067c24 */ /* 0x000fe2000f8e02ff */
[----:B------:R-:W-:Y:S01]  /*5ad0*/  ISETP.NE.AND.EX P1, PT, RZ, UR11, PT, P1 ;  /* 0x0000000bff007c0c */ /* 0x000fe2000bf25310 */
[----:B------:R-:W-:Y:S01]  /*5ae0*/  IMAD.WIDE.U32 R4, R7, UR6, R16 ;  /* 0x0000000607047c25 */ /* 0x000fe2000f8e0010 */
[----:B------:R-:W-:-:S03]  /*5af0*/  ULDC UR6, c[0x0][0x150] ;  /* 0x0000540000067ab9 */ /* 0x000fc60000000800 */
[----:B------:R-:W-:Y:S02]  /*5b00*/  IMAD R7, R7, UR7, R6 ;  /* 0x0000000707077c24 */ /* 0x000fe4000f8e0206 */
[----:B------:R-:W-:Y:S01]  /*5b10*/  FMUL R6, R9, UR6 ;  /* 0x0000000609067c20 */ /* 0x000fe20008400000 */
[----:B------:R-:W-:Y:S01]  /*5b20*/  ULDC UR6, c[0x0][0x618] ;  /* 0x0001860000067ab9 */ /* 0x000fe20000000800 */
[----:B------:R-:W-:Y:S01]  /*5b30*/  ULDC UR7, c[0x0][0x154] ;  /* 0x0000550000077ab9 */ /* 0x000fe20000000800 */
[----:B------:R-:W-:-:S03]  /*5b40*/  IMAD.IADD R5, R5, 0x1, R7 ;  /* 0x0000000105057824 */ /* 0x000fc600078e0207 */
[----:B------:R-:W3:Y:S02]  /*5b50*/  F2I.U32.TRUNC.NTZ R6, R6 ;  /* 0x0000000600067305 */ /* 0x000ee4000020f000 */
[----:B------:R-:W-:Y:S02]  /*5b60*/  SHF.R.U64 R9, R4, UR6, R5 ;  /* 0x0000000604097c19 */ /* 0x000fe40008001205 */
[----:B-1----:R-:W-:-:S05]  /*5b70*/  I2FP.F32.U32 R4, R14 ;  /* 0x0000000e00047245 */ /* 0x002fca0000201000 */
[----:B------:R-:W-:Y:S01]  /*5b80*/  FMUL R22, R4, UR7 ;  /* 0x0000000704167c20 */ /* 0x000fe20008400000 */
[----:B------:R-:W-:Y:S01]  /*5b90*/  SHF.R.U32.HI R4, RZ, UR6, R5 ;  /* 0x00000006ff047c19 */ /* 0x000fe20008011605 */
[----:B------:R-:W-:-:S03]  /*5ba0*/  ULDC UR6, c[0x0][0x658] ;  /* 0x0001960000067ab9 */ /* 0x000fc60000000800 */
[--C-:B------:R-:W-:Y:S01]  /*5bb0*/  SHF.R.U64 R20, R9, UR8, R4.reuse ;  /* 0x0000000809147c19 */ /* 0x100fe20008001204 */
[----:B------:R-:W1:Y:S01]  /*5bc0*/  F2I.U32.TRUNC.NTZ R22, R22 ;  /* 0x0000001600167305 */ /* 0x000e62000020f000 */
[----:B------:R-:W-:Y:S01]  /*5bd0*/  SHF.R.U32.HI R5, RZ, UR8, R4 ;  /* 0x00000008ff057c19 */ /* 0x000fe20008011604 */
[----:B---3--:R-:W-:-:S03]  /*5be0*/  IMAD.MOV R6, RZ, RZ, -R6 ;  /* 0x000000ffff067224 */ /* 0x008fc600078e0a06 */
[----:B------:R-:W-:Y:S01]  /*5bf0*/  SHF.R.U64 R19, R20, UR6, R5 ;  /* 0x0000000614137c19 */ /* 0x000fe20008001205 */
[----:B--2---:R-:W-:Y:S01]  /*5c00*/  IMAD R15, R24, R6, R15 ;  /* 0x00000006180f7224 */ /* 0x004fe200078e020f */
[----:B------:R-:W-:-:S03]  /*5c10*/  SHF.R.U32.HI R23, RZ, UR6, R5 ;  /* 0x00000006ff177c19 */ /* 0x000fc60008011605 */
[----:B------:R-:W-:Y:S02]  /*5c20*/  IMAD.MOV.U32 R4, RZ, RZ, R19 ;  /* 0x000000ffff047224 */ /* 0x000fe400078e0013 */
[----:B------:R-:W-:Y:S01]  /*5c30*/  IMAD.MOV.U32 R5, RZ, RZ, R23 ;  /* 0x000000ffff057224 */ /* 0x000fe200078e0017 */
[----:B-1----:R-:W-:Y:S06]  /*5c40*/  @!P1 BRA `(.L_x_109) ;  /* 0x0000000000289947 */ /* 0x002fec0003800000 */
[----:B------:R-:W-:Y:S02]  /*5c50*/  ULDC UR6, c[0x0][0x64c] ;  /* 0x0001930000067ab9 */ /* 0x000fe40000000800 */
[----:B------:R-:W-:-:S05]  /*5c60*/  IADD3 R5, P1, R19, UR6, RZ ;  /* 0x0000000613057c10 */ /* 0x000fca000ff3e0ff */
[----:B------:R-:W-:-:S04]  /*5c70*/  IMAD.X R23, RZ, RZ, R23, P1 ;  /* 0x000000ffff177224 */ /* 0x000fc800008e0617 */
[----:B------:R-:W-:-:S04]  /*5c80*/  IMAD.WIDE.U32 R6, R23, UR10, RZ ;  /* 0x0000000a17067c25 */ /* 0x000fc8000f8e00ff */
[----:B------:R-:W-:-:S04]  /*5c90*/  IMAD.WIDE.U32 R6, P1, R5, UR11, R6 ;  /* 0x0000000b05067c25 */ /* 0x000fc8000f820006 */
[----:B------:R-:W-:-:S04]  /*5ca0*/  IMAD.WIDE.U32 R4, R5, UR10, RZ ;  /* 0x0000000a05047c25 */ /* 0x000fc8000f8e00ff */
[----:B------:R-:W-:Y:S01]  /*5cb0*/  IMAD.MOV.U32 R4, RZ, RZ, R7 ;  /* 0x000000ffff047224 */ /* 0x000fe200078e0007 */
[----:B------:R-:W-:Y:S01]  /*5cc0*/  IADD3 RZ, P3, R5, R6, RZ ;  /* 0x0000000605ff7210 */ /* 0x000fe20007f7e0ff */
[----:B------:R-:W-:-:S04]  /*5cd0*/  IMAD.X R5, RZ, RZ, RZ, P1 ;  /* 0x000000ffff057224 */ /* 0x000fc800008e06ff */
[----:B------:R-:W-:-:S08]  /*5ce0*/  IMAD.WIDE.U32.X R4, R23, UR11, R4, P3 ;  /* 0x0000000b17047c25 */ /* 0x000fd000098e0404 */
.L_x_109:
[----:B------:R-:W-:Y:S01]  /*5cf0*/  ISETP.NE.AND P1, PT, R2, 0x1, PT ;  /* 0x000000010200780c */ /* 0x000fe20003f25270 */
[----:B------:R-:W-:Y:S01]  /*5d00*/  ULDC UR6, c[0x0][0x648] ;  /* 0x0001920000067ab9 */ /* 0x000fe20000000800 */
[----:B------:R-:W-:Y:S01]  /*5d10*/  LOP3.LUT R20, R20, UR13, RZ, 0xc0, !PT ;  /* 0x0000000d14147c12 */ /* 0x000fe2000f8ec0ff */
[----:B------:R-:W-:Y:S01]  /*5d20*/  IMAD.MOV R22, RZ, RZ, -R22 ;  /* 0x000000ffff167224 */ /* 0x000fe200078e0a16 */
[----:B------:R-:W-:Y:S01]  /*5d30*/  SHF.R.U64 R5, R4, UR6, R5 ;  /* 0x0000000604057c19 */ /* 0x000fe20008001205 */
[----:B------:R-:W-:Y:S01]  /*5d40*/  ULDC UR6, c[0x0][0x638] ;  /* 0x00018e0000067ab9 */ /* 0x000fe20000000800 */
[----:B------:R-:W-:Y:S01]  /*5d50*/  LOP3.LUT R6, R9, UR4, RZ, 0xc0, !PT ;  /* 0x0000000409067c12 */ /* 0x000fe2000f8ec0ff */
[----:B------:R-:W-:Y:S02]  /*5d60*/  ULDC UR7, c[0x0][0x610] ;  /* 0x0001840000077ab9 */ /* 0x000fe40000000800 */
[----:B------:R-:W-:Y:S02]  /*5d70*/  IMAD.MOV R4, RZ, RZ, -R5 ;  /* 0x000000ffff047224 */ /* 0x000fe400078e0a05 */
[----:B------:R-:W-:-:S02]  /*5d80*/  IMAD R20, R5, UR5, R20 ;  /* 0x0000000505147c24 */ /* 0x000fc4000f8e0214 */
[----:B0-----:R-:W-:Y:S02]  /*5d90*/  @P1 IMAD R15, R21, R22, R14 ;  /* 0x00000016150f1224 */ /* 0x001fe400078e020e */
[----:B------:R-:W-:Y:S01]  /*5da0*/  IMAD R19, R4, UR6, R19 ;  /* 0x0000000604137c24 */ /* 0x000fe2000f8e0213 */
[----:B------:R-:W-:Y:S01]  /*5db0*/  ULDC UR6, c[0x0][0x600] ;  /* 0x0001800000067ab9 */ /* 0x000fe20000000800 */
[----:B------:R-:W-:Y:S02]  /*5dc0*/  IMAD R15, R20, UR7, R15 ;  /* 0x00000007140f7c24 */ /* 0x000fe4000f8e020f */
[----:B------:R-:W-:Y:S02]  /*5dd0*/  IMAD R6, R19, UR6, R6 ;  /* 0x0000000613067c24 */ /* 0x000fe4000f8e0206 */
[----:B------:R-:W-:-:S03]  /*5de0*/  IMAD.MOV.U32 R4, RZ, RZ, 0x1 ;  /* 0x00000001ff047424 */ /* 0x000fc600078e00ff */
[----:B------:R-:W-:Y:S02]  /*5df0*/  SEL R20, R6, R15, !P1 ;  /* 0x0000000f06147207 */ /* 0x000fe40004800000 */
[----:B------:R-:W-:-:S07]  /*5e00*/  SEL R19, R15, R6, !P1 ;  /* 0x000000060f137207 */ /* 0x000fce0004800000 */
.L_x_107:
[----:B------:R-:W-:Y:S05]  /*5e10*/  BSYNC B1 ;  /* 0x0000000000017941 */ /* 0x000fea0003800000 */
.L_x_106:
[----:B------:R-:W-:-:S13]  /*5e20*/  LOP3.LUT P1, RZ, R4, 0xff, RZ, 0xc0, !PT ;  /* 0x000000ff04ff7812 */ /* 0x000fda000782c0ff */
[----:B------:R-:W-:Y:S05]  /*5e30*/  @P1 BRA `(.L_x_110) ;  /* 0xfffffff4001c1947 */ /* 0x000fea000383ffff */
[----:B------:R-:W-:Y:S05]  /*5e40*/  BSYNC B0 ;  /* 0x0000000000007941 */ /* 0x000fea0003800000 */
.L_x_98:
[----:B------:R-:W-:-:S03]  /*5e50*/  UMOV UR6, 0xffffffff ;  /* 0xffffffff00067882 */ /* 0x000fc60000000000 */
[----:B------:R-:W-:Y:S05]  /*5e60*/  BRA.DIV UR6, `(.L_x_111) ;  /* 0x0000000606607947 */ /* 0x000fea000b800000 */
[----:B------:R-:W-:-:S13]  /*5e70*/  ELECT P6, URZ, PT ;  /* 0x00000000003f782f */ /* 0x000fda00038c0000 */
.L_x_127:
[----:B------:R-:W-:Y:S04]  /*5e80*/  BSSY B0, `(.L_x_112) ;  /* 0x000003d000007945 */ /* 0x000fe80003800000 */
[----:B------:R-:W-:Y:S05]  /*5e90*/  @!P6 BRA `(.L_x_113) ;  /* 0x0000000000ece947 */ /* 0x000fea0003800000 */
[----:B------:R-:W-:-:S04]  /*5ea0*/  LOP3.LUT R18, R18, 0x2, RZ, 0xfc, !PT ;  /* 0x0000000212127812 */ /* 0x000fc800078efcff */
[----:B------:R-:W-:-:S13]  /*5eb0*/  ISETP.NE.AND P0, PT, R18, 0x3, PT ;  /* 0x000000031200780c */ /* 0x000fda0003f05270 */
[----:B------:R-:W-:Y:S05]  /*5ec0*/  @!P0 BRA `(.L_x_114) ;  /* 0x0000000000048947 */ /* 0x000fea0003800000 */
[----:B------:R-:W-:Y:S01]  /*5ed0*/  BPT.TRAP 0x1 ;  /* 0x000000040000795c */ /* 0x000fe20000300000 */
.L_x_114:
[----:B------:R-:W0:Y:S01]  /*5ee0*/  S2R R3, SR_CgaCtaId ;  /* 0x0000000000037919 */ /* 0x000e220000008800 */
[----:B------:R-:W-:-:S04]  /*5ef0*/  MOV R2, 0x400 ;  /* 0x0000040000027802 */ /* 0x000fc80000000f00 */
[----:B0-----:R-:W-:Y:S02]  /*5f00*/  LEA R3, R3, R2, 0x18 ;  /* 0x0000000203037211 */ /* 0x001fe400078ec0ff */
[----:B------:R-:W-:-:S03]  /*5f10*/  SHF.L.U32 R2, R0, 0x1f, RZ ;  /* 0x0000001f00027819 */ /* 0x000fc600000006ff */
[----:B------:R-:W-:-:S04]  /*5f20*/  VIADD R3, R3, 0x30 ;  /* 0x0000003003037836 */ /* 0x000fc80000000000 */
[C---:B------:R-:W-:Y:S02]  /*5f30*/  IMAD R7, R12.reuse, 0x8, R3 ;  /* 0x000000080c077824 */ /* 0x040fe400078e0203 */
[----:B------:R-:W-:Y:S02]  /*5f40*/  VIADD R12, R12, 0x1 ;  /* 0x000000010c0c7836 */ /* 0x000fe40000000000 */
[----:B------:R-:W0:Y:S03]  /*5f50*/  SYNCS.PHASECHK.TRANS64.TRYWAIT P0, [R7+URZ], R2 ;  /* 0x00000002070075a7 */ /* 0x000e26000800017f */
[----:B------:R-:W-:-:S04]  /*5f60*/  ISETP.NE.AND P1, PT, R12, 0x6, PT ;  /* 0x000000060c00780c */ /* 0x000fc80003f25270 */
[----:B------:R-:W-:Y:S02]  /*5f70*/  SEL R5, RZ, 0x1, P1 ;  /* 0x00000001ff057807 */ /* 0x000fe40000800000 */
[----:B------:R-:W-:Y:S02]  /*5f80*/  SEL R12, R12, RZ, P1 ;  /* 0x000000ff0c0c7207 */ /* 0x000fe40000800000 */
[----:B------:R-:W-:-:S03]  /*5f90*/  LOP3.LUT R5, R0, R5, RZ, 0x3c, !PT ;  /* 0x0000000500057212 */ /* 0x000fc600078e3cff */
[----:B------:R-:W-:Y:S01]  /*5fa0*/  IMAD R9, R12, 0x8, R3 ;  /* 0x000000080c097824 */ /* 0x000fe200078e0203 */
[----:B------:R-:W-:Y:S01]  /*5fb0*/  SHF.L.U32 R4, R5, 0x1f, RZ ;  /* 0x0000001f05047819 */ /* 0x000fe200000006ff */
[----:B0-----:R-:W-:Y:S06]  /*5fc0*/  @!P0 BRA `(.L_x_115) ;  /* 0x0000000400288947 */ /* 0x001fec0003800000 */
.L_x_128:
[----:B------:R-:W1:Y:S01]  /*5fd0*/  SYNCS.PHASECHK.TRANS64.TRYWAIT P0, [R9+URZ], R4 ;  /* 0x00000004090075a7 */ /* 0x000e62000800017f */
[----:B------:R-:W-:-:S05]  /*5fe0*/  VIADD R0, R12, 0x1 ;  /* 0x000000010c007836 */ /* 0x000fca0000000000 */
[----:B------:R-:W-:-:S04]  /*5ff0*/  ISETP.NE.AND P1, PT, R0, 0x6, PT ;  /* 0x000000060000780c */ /* 0x000fc80003f25270 */
[----:B0-----:R-:W-:Y:S02]  /*6000*/  SEL R2, RZ, 0x1, P1 ;  /* 0x00000001ff027807 */ /* 0x001fe40000800000 */
[----:B------:R-:W-:Y:S02]  /*6010*/  SEL R0, R0, RZ, P1 ;  /* 0x000000ff00007207 */ /* 0x000fe40000800000 */
[----:B------:R-:W-:-:S03]  /*6020*/  LOP3.LUT R7, R5, R2, RZ, 0x3c, !PT ;  /* 0x0000000205077212 */ /* 0x000fc600078e3cff */
[----:B------:R-:W-:Y:S01]  /*6030*/  IMAD R6, R0, 0x8, R3 ;  /* 0x0000000800067824 */ /* 0x000fe200078e0203 */
[----:B------:R-:W-:Y:S01]  /*6040*/  SHF.L.U32 R5, R7, 0x1f, RZ ;  /* 0x0000001f07057819 */ /* 0x000fe200000006ff */
[----:B-1----:R-:W-:Y:S06]  /*6050*/  @!P0 BRA `(.L_x_116) ;  /* 0x0000000400188947 */ /* 0x002fec0003800000 */
.L_x_129:
[----:B------:R-:W1:Y:S01]  /*6060*/  SYNCS.PHASECHK.TRANS64.TRYWAIT P0, [R6+URZ], R5 ;  /* 0x00000005060075a7 */ /* 0x000e62000800017f */
[----:B------:R-:W-:-:S05]  /*6070*/  VIADD R0, R0, 0x1 ;  /* 0x0000000100007836 */ /* 0x000fca0000000000 */
[----:B------:R-:W-:-:S04]  /*6080*/  ISETP.NE.AND P1, PT, R0, 0x6, PT ;  /* 0x000000060000780c */ /* 0x000fc80003f25270 */
[----:B------:R-:W-:Y:S02]  /*6090*/  SEL R2, RZ, 0x1, P1 ;  /* 0x00000001ff027807 */ /* 0x000fe40000800000 */
[----:B------:R-:W-:Y:S02]  /*60a0*/  SEL R0, R0, RZ, P1 ;  /* 0x000000ff00007207 */ /* 0x000fe40000800000 */
[----:B------:R-:W-:-:S03]  /*60b0*/  LOP3.LUT R7, R7, R2, RZ, 0x3c, !PT ;  /* 0x0000000207077212 */ /* 0x000fc600078e3cff */
[----:B0-----:R-:W-:Y:S01]  /*60c0*/  IMAD R9, R0, 0x8, R3 ;  /* 0x0000000800097824 */ /* 0x001fe200078e0203 */
[----:B------:R-:W-:Y:S01]  /*60d0*/  SHF.L.U32 R4, R7, 0x1f, RZ ;  /* 0x0000001f07047819 */ /* 0x000fe200000006ff */
[----:B-1----:R-:W-:Y:S06]  /*60e0*/  @!P0 BRA `(.L_x_117) ;  /* 0x0000000400088947 */ /* 0x002fec0003800000 */
.L_x_130:
        /* <DEDUP_REMOVED lines=9> */
.L_x_131:
[----:B------:R-:W1:Y:S01]  /*6180*/  SYNCS.PHASECHK.TRANS64.TRYWAIT P0, [R6+URZ], R5 ;  /* 0x00000005060075a7 */ /* 0x000e62000800017f */
[----:B------:R-:W-:-:S05]  /*6190*/  VIADD R0, R0, 0x1 ;  /* 0x0000000100007836 */ /* 0x000fca0000000000 */
[----:B------:R-:W-:-:S04]  /*61a0*/  ISETP.NE.AND P1, PT, R0, 0x6, PT ;  /* 0x000000060000780c */ /* 0x000fc80003f25270 */
[----:B------:R-:W-:Y:S02]  /*61b0*/  SEL R2, RZ, 0x1, P1 ;  /* 0x00000001ff027807 */ /* 0x000fe40000800000 */
[----:B------:R-:W-:Y:S02]  /*61c0*/  SEL R0, R0, RZ, P1 ;  /* 0x000000ff00007207 */ /* 0x000fe40000800000 */
[----:B------:R-:W-:Y:S01]  /*61d0*/  LOP3.LUT R2, R7, R2, RZ, 0x3c, !PT ;  /* 0x0000000207027212 */ /* 0x000fe200078e3cff */
[----:B-1----:R-:W-:Y:S06]  /*61e0*/  @!P0 BRA `(.L_x_119) ;  /* 0x0000000000f08947 */ /* 0x002fec0003800000 */
.L_x_132:
[----:B------:R-:W-:Y:S01]  /*61f0*/  IMAD R3, R0, 0x8, R3 ;  /* 0x0000000800037824 */ /* 0x000fe200078e0203 */
[----:B------:R-:W-:-:S07]  /*6200*/  SHF.L.U32 R0, R2, 0x1f, RZ ;  /* 0x0000001f02007819 */ /* 0x000fce00000006ff */
.L_x_120:
[----:B--2---:R2:W3:Y:S02]  /*6210*/  SYNCS.PHASECHK.TRANS64.TRYWAIT P0, [R3+URZ], R0 ;  /* 0x00000000030075a7 */ /* 0x0044e4000800017f */
[----:B---3--:R-:W-:Y:S05]  /*6220*/  @!P0 NANOSLEEP.SYNCS 0x989680 ;  /* 0x009896800000895d */ /* 0x008fea0003900000 */
[----:B------:R-:W3:Y:S02]  /*6230*/  @!P0 SYNCS.PHASECHK.TRANS64 P0, [R3+URZ], R0 ;  /* 0x00000000030085a7 */ /* 0x000ee4000800007f */
[----:B---3--:R-:W-:Y:S05]  /*6240*/  @!P0 BRA `(.L_x_120) ;  /* 0xfffffffc00f08947 */ /* 0x008fea000383ffff */
.L_x_113:
[----:B------:R-:W-:Y:S05]  /*6250*/  BSYNC B0 ;  /* 0x0000000000007941 */ /* 0x000fea0003800000 */
.L_x_112:
[----:B------:R-:W-:Y:S05]  /*6260*/  EXIT ;  /* 0x000000000000794d */ /* 0x000fea0003800000 */
.L_x_17:
[----:B-1----:R1:W2:Y:S02]  /*6270*/  SYNCS.PHASECHK.TRANS64.TRYWAIT P1, [R3+URZ], R0 ;  /* 0x00000000030075a7 */ /* 0x0022a4000802017f */
[----:B--2---:R-:W-:Y:S05]  /*6280*/  @!P1 NANOSLEEP.SYNCS 0x989680 ;  /* 0x009896800000995d */ /* 0x004fea0003900000 */
[----:B------:R-:W2:Y:S02]  /*6290*/  @!P1 SYNCS.PHASECHK.TRANS64 P1, [R3+URZ], R0 ;  /* 0x00000000030095a7 */ /* 0x000ea4000802007f */
[----:B--2---:R-:W-:Y:S05]  /*62a0*/  @!P1 BRA `(.L_x_17) ;  /* 0xfffffffc00f09947 */ /* 0x004fea000383ffff */
[----:B------:R-:W-:Y:S05]  /*62b0*/  BRA `(.L_x_16) ;  /* 0xffffffb0008c7947 */ /* 0x000fea000383ffff */
.L_x_22:
[----:B-1----:R-:W-:-:S04]  /*62c0*/  IMAD.U32 R4, RZ, RZ, UR8 ;  /* 0x00000008ff047e24 */ /* 0x002fc8000f8e00ff */
[----:B------:R1:W2:Y:S03]  /*62d0*/  SYNCS.PHASECHK.TRANS64.TRYWAIT P1, [R4+URZ], R3 ;  /* 0x00000003040075a7 */ /* 0x0002a6000802017f */
[----:B--2---:R-:W-:Y:S05]  /*62e0*/  @!P1 NANOSLEEP.SYNCS 0x989680 ;  /* 0x009896800000995d */ /* 0x004fea0003900000 */
[----:B------:R-:W2:Y:S02]  /*62f0*/  @!P1 SYNCS.PHASECHK.TRANS64 P1, [R4+URZ], R3 ;  /* 0x00000003040095a7 */ /* 0x000ea4000802007f */
[----:B--2---:R-:W-:Y:S05]  /*6300*/  @!P1 BRA `(.L_x_22) ;  /* 0xfffffffc00ec9947 */ /* 0x004fea000383ffff */
[----:B------:R-:W-:Y:S05]  /*6310*/  BRA `(.L_x_21) ;  /* 0xffffffb400c87947 */ /* 0x000fea000383ffff */
.L_x_99:
[----:B------:R-:W-:Y:S01]  /*6320*/  BSSY B1, `(.L_x_121) ;  /* 0x0000006000017945 */ /* 0x000fe20003800000 */
[----:B------:R-:W-:-:S07]  /*6330*/  IMAD.MOV.U32 R15, RZ, RZ, -0x1 ;  /* 0xffffffffff0f7424 */ /* 0x000fce00078e00ff */
[----:B------:R-:W-:Y:S05]  /*6340*/  WARPSYNC.COLLECTIVE R15, `(.L_x_122) ;  /* 0x000000000f0c7348 */ /* 0x000fea0003c00000 */
[----:B------:R-:W-:Y:S02]  /*6350*/  ELECT P6, UR62, PT ;  /* 0x00000000003e782f */ /* 0x000fe400038c0000 */
[----:B------:R-:W-:Y:S01]  /*6360*/  MOV R14, UR62 ;  /* 0x0000003e000e7c02 */ /* 0x000fe20008000f00 */
[----:B------:R-:W-:Y:S10]  /*6370*/  ENDCOLLECTIVE ;  /* 0x000000000000791b */ /* 0x000ff40003800000 */
.L_x_122:
[----:B------:R-:W-:Y:S05]  /*6380*/  BSYNC B1 ;  /* 0x0000000000017941 */ /* 0x000fea0003800000 */
.L_x_121:
[----:B------:R-:W-:Y:S05]  /*6390*/  BRA `(.L_x_123) ;  /* 0xffffffec00d07947 */ /* 0x000fea000383ffff */
.L_x_102:
[----:B0-----:R0:W1:Y:S02]  /*63a0*/  SYNCS.PHASECHK.TRANS64.TRYWAIT P1, [R14+URZ+0x30], R7 ;  /* 0x000030070e0075a7 */ /* 0x001064000802017f */
[----:B-1----:R-:W-:Y:S05]  /*63b0*/  @!P1 NANOSLEEP.SYNCS 0x989680 ;  /* 0x009896800000995d */ /* 0x002fea0003900000 */
[----:B------:R-:W1:Y:S02]  /*63c0*/  @!P1 SYNCS.PHASECHK.TRANS64 P1, [R14+URZ+0x30], R7 ;  /* 0x000030070e0095a7 */ /* 0x000e64000802007f */
[----:B-1----:R-:W-:Y:S05]  /*63d0*/  @!P1 BRA `(.L_x_102) ;  /* 0xfffffffc00f09947 */ /* 0x002fea000383ffff */
[----:B------:R-:W-:Y:S05]  /*63e0*/  BRA `(.L_x_124) ;  /* 0xfffffff000047947 */ /* 0x000fea000383ffff */
.L_x_111:
[----:B------:R-:W-:Y:S01]  /*63f0*/  BSSY B0, `(.L_x_125) ;  /* 0x0000006000007945 */ /* 0x000fe20003800000 */
[----:B------:R-:W-:-:S07]  /*6400*/  IMAD.MOV.U32 R15, RZ, RZ, -0x1 ;  /* 0xffffffffff0f7424 */ /* 0x000fce00078e00ff */
[----:B------:R-:W-:Y:S05]  /*6410*/  WARPSYNC.COLLECTIVE R15, `(.L_x_126) ;  /* 0x000000000f0c7348 */ /* 0x000fea0003c00000 */
[----:B------:R-:W-:Y:S02]  /*6420*/  ELECT P6, UR62, PT ;  /* 0x00000000003e782f */ /* 0x000fe400038c0000 */
[----:B------:R-:W-:Y:S01]  /*6430*/  MOV R14, UR62 ;  /* 0x0000003e000e7c02 */ /* 0x000fe20008000f00 */
[----:B------:R-:W-:Y:S10]  /*6440*/  ENDCOLLECTIVE ;  /* 0x000000000000791b */ /* 0x000ff40003800000 */
.L_x_126:
[----:B------:R-:W-:Y:S05]  /*6450*/  BSYNC B0 ;  /* 0x0000000000007941 */ /* 0x000fea0003800000 */
.L_x_125:
[----:B------:R-:W-:Y:S05]  /*6460*/  BRA `(.L_x_127) ;  /* 0xfffffff800847947 */ /* 0x000fea000383ffff */
.L_x_115:
[----:B0-----:R0:W1:Y:S02]  /*6470*/  SYNCS.PHASECHK.TRANS64.TRYWAIT P0, [R7+URZ], R2 ;  /* 0x00000002070075a7 */ /* 0x001064000800017f */
[----:B-1----:R-:W-:Y:S05]  /*6480*/  @!P0 NANOSLEEP.SYNCS 0x989680 ;  /* 0x009896800000895d */ /* 0x002fea0003900000 */
[----:B------:R-:W1:Y:S02]  /*6490*/  @!P0 SYNCS.PHASECHK.TRANS64 P0, [R7+URZ], R2 ;  /* 0x00000002070085a7 */ /* 0x000e64000800007f */
[----:B-1----:R-:W-:Y:S05]  /*64a0*/  @!P0 BRA `(.L_x_115) ;  /* 0xfffffffc00f08947 */ /* 0x002fea000383ffff */
[----:B------:R-:W-:Y:S05]  /*64b0*/  BRA `(.L_x_128) ;  /* 0xfffffff800c47947 */ /* 0x000fea000383ffff */
.L_x_116:
[----:B0-----:R0:W1:Y:S02]  /*64c0*/  SYNCS.PHASECHK.TRANS64.TRYWAIT P0, [R9+URZ], R4 ;  /* 0x00000004090075a7 */ /* 0x001064000800017f */
[----:B-1----:R-:W-:Y:S05]  /*64d0*/  @!P0 NANOSLEEP.SYNCS 0x989680 ;  /* 0x009896800000895d */ /* 0x002fea0003900000 */
[----:B------:R-:W1:Y:S02]  /*64e0*/  @!P0 SYNCS.PHASECHK.TRANS64 P0, [R9+URZ], R4 ;  /* 0x00000004090085a7 */ /* 0x000e64000800007f */
[----:B-1----:R-:W-:Y:S05]  /*64f0*/  @!P0 BRA `(.L_x_116) ;  /* 0xfffffffc00f08947 */ /* 0x002fea000383ffff */
[----:B------:R-:W-:Y:S05]  /*6500*/  BRA `(.L_x_129) ;  /* 0xfffffff800d47947 */ /* 0x000fea000383ffff */
.L_x_117:
[----:B0-----:R0:W1:Y:S02]  /*6510*/  SYNCS.PHASECHK.TRANS64.TRYWAIT P0, [R6+URZ], R5 ;  /* 0x00000005060075a7 */ /* 0x001064000800017f */
[----:B-1----:R-:W-:Y:S05]  /*6520*/  @!P0 NANOSLEEP.SYNCS 0x989680 ;  /* 0x009896800000895d */ /* 0x002fea0003900000 */
[----:B------:R-:W1:Y:S02]  /*6530*/  @!P0 SYNCS.PHASECHK.TRANS64 P0, [R6+URZ], R5 ;  /* 0x00000005060085a7 */ /* 0x000e64000800007f */
[----:B-1----:R-:W-:Y:S05]  /*6540*/  @!P0 BRA `(.L_x_117) ;  /* 0xfffffffc00f08947 */ /* 0x002fea000383ffff */
[----:B------:R-:W-:Y:S05]  /*6550*/  BRA `(.L_x_130) ;  /* 0xfffffff800e47947 */ /* 0x000fea000383ffff */
.L_x_118:
[----:B0-----:R0:W1:Y:S02]  /*6560*/  SYNCS.PHASECHK.TRANS64.TRYWAIT P0, [R9+URZ], R4 ;  /* 0x00000004090075a7 */ /* 0x001064000800017f */
[----:B-1----:R-:W-:Y:S05]  /*6570*/  @!P0 NANOSLEEP.SYNCS 0x989680 ;  /* 0x009896800000895d */ /* 0x002fea0003900000 */
[----:B------:R-:W1:Y:S02]  /*6580*/  @!P0 SYNCS.PHASECHK.TRANS64 P0, [R9+URZ], R4 ;  /* 0x00000004090085a7 */ /* 0x000e64000800007f */
[----:B-1----:R-:W-:Y:S05]  /*6590*/  @!P0 BRA `(.L_x_118) ;  /* 0xfffffffc00f08947 */ /* 0x002fea000383ffff */
[----:B------:R-:W-:Y:S05]  /*65a0*/  BRA `(.L_x_131) ;  /* 0xfffffff800f47947 */ /* 0x000fea000383ffff */
.L_x_119:
[----:B-1----:R1:W2:Y:S02]  /*65b0*/  SYNCS.PHASECHK.TRANS64.TRYWAIT P0, [R6+URZ], R5 ;  /* 0x00000005060075a7 */ /* 0x0022a4000800017f */
[----:B--2---:R-:W-:Y:S05]  /*65c0*/  @!P0 NANOSLEEP.SYNCS 0x989680 ;  /* 0x009896800000895d */ /* 0x004fea0003900000 */
[----:B------:R-:W2:Y:S02]  /*65d0*/  @!P0 SYNCS.PHASECHK.TRANS64 P0, [R6+URZ], R5 ;  /* 0x00000005060085a7 */ /* 0x000ea4000800007f */
[----:B--2---:R-:W-:Y:S05]  /*65e0*/  @!P0 BRA `(.L_x_119) ;  /* 0xfffffffc00f08947 */ /* 0x004fea000383ffff */
[----:B------:R-:W-:Y:S05]  /*65f0*/  BRA `(.L_x_132) ;  /* 0xfffffff800fc7947 */ /* 0x000fea000383ffff */
.L_x_133:
[----:B------:R-:W-:-:S00]  /*6600*/  BRA `(.L_x_133) ;  /* 0xfffffffc00fc7947 */ /* 0x000fc0000383ffff */
[----:B------:R-:W-:-:S00]  /*6610*/  NOP ;  /* 0x0000000000007918 */ /* 0x000fc00000000000 */
        /* <DEDUP_REMOVED lines=14> */
.L_x_134:


//--------------------- .nv.global.init           --------------------------
	.section	.nv.global.init,"aw",@progbits
.nv.global.init:
	.type		$str$22,@object
	.size		$str$22,($str$23 - $str$22)
$str$22:
        /*0000*/ 	.byte	0x6b, 0x5f, 0x74, 0x69, 0x6c, 0x65, 0x5f, 0x63, 0x6f, 0x75, 0x6e, 0x74, 0x20, 0x3e, 0x3d, 0x20
        /*0010*/ 	.byte	0x31, 0x00
	.type		$str$23,@object
	.size		$str$23,(__unnamed_1 - $str$23)
$str$23:
        /*0012*/ 	.byte	0x2f, 0x74, 0x6d, 0x70, 0x2f, 0x63, 0x75, 0x74, 0x6c, 0x61, 0x73, 0x73, 0x5f, 0x73, 0x77, 0x65
        /*0022*/ 	.byte	0x65, 0x70, 0x5f, 0x73, 0x72, 0x63, 0x2f, 0x69, 0x6e, 0x63, 0x6c, 0x75, 0x64, 0x65, 0x2f, 0x63
        /*0032*/ 	.byte	0x75, 0x74, 0x6c, 0x61, 0x73, 0x73, 0x2f, 0x67, 0x65, 0x6d, 0x6d, 0x2f, 0x63, 0x6f, 0x6c, 0x6c
        /*0042*/ 	.byte	0x65, 0x63, 0x74, 0x69, 0x76, 0x65, 0x2f, 0x73, 0x6d, 0x39, 0x30, 0x5f, 0x6d, 0x6d, 0x61, 0x5f
        /*0052*/ 	.byte	0x74, 0x6d, 0x61, 0x5f, 0x67, 0x6d, 0x6d, 0x61, 0x5f, 0x73, 0x73, 0x5f, 0x77, 0x61, 0x72, 0x70
        /*0062*/ 	.byte	0x73, 0x70, 0x65, 0x63, 0x69, 0x61, 0x6c, 0x69, 0x7a, 0x65, 0x64, 0x2e, 0x68, 0x70, 0x70, 0x00
	.type		__unnamed_1,@object
	.size		__unnamed_1,(.L_0 - __unnamed_1)
__unnamed_1:
        /*0072*/ 	.byte	0x76, 0x6f, 0x69, 0x64, 0x20, 0x63, 0x75, 0x74, 0x6c, 0x61, 0x73, 0x73, 0x3a, 0x3a, 0x67, 0x65
        /* <DEDUP_REMOVED lines=179> */
        /*0bb2*/ 	.byte	0x64, 0x65, 0x6e, 0x74, 0x69, 0x74, 0x79, 0x5d, 0x00
.L_0:


//--------------------- .nv.shared._ZN7cutlass13device_kernelINS_4gemm6kernel13GemmUniversalIN4cute5tupleIJiiiiEEENS1_10collective13CollectiveMmaINS1_34MainloopSm90TmaGmmaWarpSpecializedILi6ENS5_IJNS4_1CILi1EEESB_SB_EEENS1_35KernelTmaWarpSpecializedCooperativeEEENS5_IJNSA_ILi128EEENSA_ILi64EEESF_EEENS_6half_tENS5_IJlSB_lEEESI_SJ_NS4_8TiledMMAINS4_8MMA_AtomIJNS4_4SM904GMMA25MMA_64x64x16_F32F16F16_SSILNSN_5MajorE0ELSP_0ELNSN_7ScaleInE1ELSQ_1EEEEEENS4_6LayoutINS5_IJNSA_ILi2EEESB_SB_EEENS5_IJSB_NSA_ILi0EEESW_EEEEENS5_IJNS4_10UnderscoreESZ_SZ_EEEEENS4_13SM90_TMA_LOADENS4_14ComposedLayoutINS4_7SwizzleILi3ELi4ELi3EEENS4_18smem_ptr_flag_bitsILi16EEENST_INS5_IJNSA_ILi8EEESG_EEENS5_IJSG_SB_EEEEEEEvNS4_8identityES12_S1C_vS1D_EENS_8epilogue10collective6detail29Sm90TmaWarpSpecializedAdapterINS1G_15DefaultEpilogueISI_SJ_SJ_NS1F_6thread17LinearCombinationISI_Li1EffLNS1K_9ScaleType4KindE0ELNS_15FloatRoundStyleE2ESI_EENS1_15EpilogueDefaultEEEEEvvEEEEvNT_6ParamsE --------------------------
	.section	.nv.shared._ZN7cutlass13device_kernelINS_4gemm6kernel13GemmUniversalIN4cute5tupleIJiiiiEEENS1_10collective13CollectiveMmaINS1_34MainloopSm90TmaGmmaWarpSpecializedILi6ENS5_IJNS4_1CILi1EEESB_SB_EEENS1_35KernelTmaWarpSpecializedCooperativeEEENS5_IJNSA_ILi128EEENSA_ILi64EEESF_EEENS_6half_tENS5_IJlSB_lEEESI_SJ_NS4_8TiledMMAINS4_8MMA_AtomIJNS4_4SM904GMMA25MMA_64x64x16_F32F16F16_SSILNSN_5MajorE0ELSP_0ELNSN_7ScaleInE1ELSQ_1EEEEEENS4_6LayoutINS5_IJNSA_ILi2EEESB_SB_EEENS5_IJSB_NSA_ILi0EEESW_EEEEENS5_IJNS4_10UnderscoreESZ_SZ_EEEEENS4_13SM90_TMA_LOADENS4_14ComposedLayoutINS4_7SwizzleILi3ELi4ELi3EEENS4_18smem_ptr_flag_bitsILi16EEENST_INS5_IJNSA_ILi8EEESG_EEENS5_IJSG_SB_EEEEEEEvNS4_8identityES12_S1C_vS1D_EENS_8epilogue10collective6detail29Sm90TmaWarpSpecializedAdapterINS1G_15DefaultEpilogueISI_SJ_SJ_NS1F_6thread17LinearCombinationISI_Li1EffLNS1K_9ScaleType4KindE0ELNS_15FloatRoundStyleE2ESI_EENS1_15EpilogueDefaultEEEEEvvEEEEvNT_6ParamsE,"aw",@nobits
	.sectionflags	@""
	.align	16
	.zero		1024


//--------------------- .nv.shared.reserved.0     --------------------------
	.section	.nv.shared.reserved.0,"aw",@nobits
	.weak		__nv_reservedSMEM_offset_0_alias
	.size		__nv_reservedSMEM_offset_0_alias, 0, 0
	.other		__nv_reservedSMEM_offset_0_alias,@"STO_CUDA_RESERVED_SHARED STV_DEFAULT"
__nv_reservedSMEM_offset_0_alias:
	.zero		0


//--------------------- .nv.global                --------------------------
	.section	.nv.global,"aw",@nobits
.nv.global:
	.type		_ZN40_INTERNAL_10a4f3b7_4_k_cu_3b3e832d_167614cute1_E,@object
	.size		_ZN40_INTERNAL_10a4f3b7_4_k_cu_3b3e832d_167614cute1_E,(_ZN40_INTERNAL_10a4f3b7_4_k_cu_3b3e832d_167614cuda3std3__45__cpo6cbeginE - _ZN40_INTERNAL_10a4f3b7_4_k_cu_3b3e832d_167614cute1_E)
_ZN40_INTERNAL_10a4f3b7_4_k_cu_3b3e832d_167614cute1_E:
	.zero		1
	.type		_ZN40_INTERNAL_10a4f3b7_4_k_cu_3b3e832d_167614cuda3std3__45__cpo6cbeginE,@object
	.size		_ZN40_INTERNAL_10a4f3b7_4_k_cu_3b3e832d_167614cuda3std3__45__cpo6cbeginE,(_ZN40_INTERNAL_10a4f3b7_4_k_cu_3b3e832d_167614cuda3std3__48in_placeE - _ZN40_INTERNAL_10a4f3b7_4_k_cu_3b3e832d_167614cuda3std3__45__cpo6cbeginE)
_ZN40_INTERNAL_10a4f3b7_4_k_cu_3b3e832d_167614cuda3std3__45__cpo6cbeginE:
	.zero		1
	.type		_ZN40_INTERNAL_10a4f3b7_4_k_cu_3b3e832d_167614cuda3std3__48in_placeE,@object
	.size		_ZN40_INTERNAL_10a4f3b7_4_k_cu_3b3e832d_167614cuda3std3__48in_placeE,(_ZN40_INTERNAL_10a4f3b7_4_k_cu_3b3e832d_167614cuda3std6ranges3__45__cpo9iter_moveE - _ZN40_INTERNAL_10a4f3b7_4_k_cu_3b3e832d_167614cuda3std3__48in_placeE)
_ZN40_INTERNAL_10a4f3b7_4_k_cu_3b3e832d_167614cuda3std3__48in_placeE:
	.zero		1
	.type		_ZN40_INTERNAL_10a4f3b7_4_k_cu_3b3e832d_167614cuda3std6ranges3__45__cpo9iter_moveE,@object
	.size		_ZN40_INTERNAL_10a4f3b7_4_k_cu_3b3e832d_167614cuda3std6ranges3__45__cpo9iter_moveE,(_ZN40_INTERNAL_10a4f3b7_4_k_cu_3b3e832d_167614cuda3std3__45__cpo5beginE - _ZN40_INTERNAL_10a4f3b7_4_k_cu_3b3e832d_167614cuda3std6ranges3__45__cpo9iter_moveE)
_ZN40_INTERNAL_10a4f3b7_4_k_cu_3b3e832d_167614cuda3std6ranges3__45__cpo9iter_moveE:
	.zero		1
	.type		_ZN40_INTERNAL_10a4f3b7_4_k_cu_3b3e832d_167614cuda3std3__45__cpo5beginE,@object
	.size		_ZN40_INTERNAL_10a4f3b7_4_k_cu_3b3e832d_167614cuda3std3__45__cpo5beginE,(_ZN40_INTERNAL_10a4f3b7_4_k_cu_3b3e832d_167614cuda3std3__442_GLOBAL__N__10a4f3b7_4_k_cu_3b3e832d_167616ignoreE - _ZN40_INTERNAL_10a4f3b7_4_k_cu_3b3e832d_167614cuda3std3__45__cpo5beginE)
_ZN40_INTERNAL_10a4f3b7_4_k_cu_3b3e832d_167614cuda3std3__45__cpo5beginE:
	.zero		1
	.type		_ZN40_INTERNAL_10a4f3b7_4_k_cu_3b3e832d_167614cuda3std3__442_GLOBAL__N__10a4f3b7_4_k_cu_3b3e832d_167616ignoreE,@object
	.size		_ZN40_INTERNAL_10a4f3b7_4_k_cu_3b3e832d_167614cuda3std3__442_GLOBAL__N__10a4f3b7_4_k_cu_3b3e832d_167616ignoreE,(_ZN40_INTERNAL_10a4f3b7_4_k_cu_3b3e832d_167614cute7productE - _ZN40_INTERNAL_10a4f3b7_4_k_cu_3b3e832d_167614cuda3std3__442_GLOBAL__N__10a4f3b7_4_k_cu_3b3e832d_167616ignoreE)
_ZN40_INTERNAL_10a4f3b7_4_k_cu_3b3e832d_167614cuda3std3__442_GLOBAL__N__10a4f3b7_4_k_cu_3b3e832d_167616ignoreE:
	.zero		1
	.type		_ZN40_INTERNAL_10a4f3b7_4_k_cu_3b3e832d_167614cute7productE,@object
	.size		_ZN40_INTERNAL_10a4f3b7_4_k_cu_3b3e832d_167614cute7productE,(_ZN40_INTERNAL_10a4f3b7_4_k_cu_3b3e832d_167614cuda3std3__45__cpo3endE - _ZN40_INTERNAL_10a4f3b7_4_k_cu_3b3e832d_167614cute7productE)
_ZN40_INTERNAL_10a4f3b7_4_k_cu_3b3e832d_167614cute7productE:
	.zero		1
	.type		_ZN40_INTERNAL_10a4f3b7_4_k_cu_3b3e832d_167614cuda3std3__45__cpo3endE,@object
	.size		_ZN40_INTERNAL_10a4f3b7_4_k_cu_3b3e832d_167614cuda3std3__45__cpo3endE,(_ZN40_INTERNAL_10a4f3b7_4_k_cu_3b3e832d_167614cuda3std3__419piecewise_constructE - _ZN40_INTERNAL_10a4f3b7_4_k_cu_3b3e832d_167614cuda3std3__45__cpo3endE)
_ZN40_INTERNAL_10a4f3b7_4_k_cu_3b3e832d_167614cuda3std3__45__cpo3endE:
	.zero		1
	.type		_ZN40_INTERNAL_10a4f3b7_4_k_cu_3b3e832d_167614cuda3std3__419piecewise_constructE,@object
	.size		_ZN40_INTERNAL_10a4f3b7_4_k_cu_3b3e832d_167614cuda3std3__419piecewise_constructE,(_ZN40_INTERNAL_10a4f3b7_4_k_cu_3b3e832d_167614cuda3std3__45__cpo4cendE - _ZN40_INTERNAL_10a4f3b7_4_k_cu_3b3e832d_167614cuda3std3__419piecewise_constructE)
_ZN40_INTERNAL_10a4f3b7_4_k_cu_3b3e832d_167614cuda3std3__419piecewise_constructE:
	.zero		1
	.type		_ZN40_INTERNAL_10a4f3b7_4_k_cu_3b3e832d_167614cuda3std3__45__cpo4cendE,@object
	.size		_ZN40_INTERNAL_10a4f3b7_4_k_cu_3b3e832d_167614cuda3std3__45__cpo4cendE,(_ZN40_INTERNAL_10a4f3b7_4_k_cu_3b3e832d_167614cuda3std6ranges3__45__cpo4swapE - _ZN40_INTERNAL_10a4f3b7_4_k_cu_3b3e832d_167614cuda3std3__45__cpo4cendE)
_ZN40_INTERNAL_10a4f3b7_4_k_cu_3b3e832d_167614cuda3std3__45__cpo4cendE:
	.zero		1
	.type		_ZN40_INTERNAL_10a4f3b7_4_k_cu_3b3e832d_167614cuda3std6ranges3__45__cpo4swapE,@object
	.size		_ZN40_INTERNAL_10a4f3b7_4_k_cu_3b3e832d_167614cuda3std6ranges3__45__cpo4swapE,(.L_8 - _ZN40_INTERNAL_10a4f3b7_4_k_cu_3b3e832d_167614cuda3std6ranges3__45__cpo4swapE)
_ZN40_INTERNAL_10a4f3b7_4_k_cu_3b3e832d_167614cuda3std6ranges3__45__cpo4swapE:
	.zero		1
.L_8:


//--------------------- .nv.constant0._ZN7cutlass13device_kernelINS_4gemm6kernel13GemmUniversalIN4cute5tupleIJiiiiEEENS1_10collective13CollectiveMmaINS1_34MainloopSm90TmaGmmaWarpSpecializedILi6ENS5_IJNS4_1CILi1EEESB_SB_EEENS1_35KernelTmaWarpSpecializedCooperativeEEENS5_IJNSA_ILi128EEENSA_ILi64EEESF_EEENS_6half_tENS5_IJlSB_lEEESI_SJ_NS4_8TiledMMAINS4_8MMA_AtomIJNS4_4SM904GMMA25MMA_64x64x16_F32F16F16_SSILNSN_5MajorE0ELSP_0ELNSN_7ScaleInE1ELSQ_1EEEEEENS4_6LayoutINS5_IJNSA_ILi2EEESB_SB_EEENS5_IJSB_NSA_ILi0EEESW_EEEEENS5_IJNS4_10UnderscoreESZ_SZ_EEEEENS4_13SM90_TMA_LOADENS4_14ComposedLayoutINS4_7SwizzleILi3ELi4ELi3EEENS4_18smem_ptr_flag_bitsILi16EEENST_INS5_IJNSA_ILi8EEESG_EEENS5_IJSG_SB_EEEEEEEvNS4_8identityES12_S1C_vS1D_EENS_8epilogue10collective6detail29Sm90TmaWarpSpecializedAdapterINS1G_15DefaultEpilogueISI_SJ_SJ_NS1F_6thread17LinearCombinationISI_Li1EffLNS1K_9ScaleType4KindE0ELNS_15FloatRoundStyleE2ESI_EENS1_15EpilogueDefaultEEEEEvvEEEEvNT_6ParamsE --------------------------
	.section	.nv.constant0._ZN7cutlass13device_kernelINS_4gemm6kernel13GemmUniversalIN4cute5tupleIJiiiiEEENS1_10collective13CollectiveMmaINS1_34MainloopSm90TmaGmmaWarpSpecializedILi6ENS5_IJNS4_1CILi1EEESB_SB_EEENS1_35KernelTmaWarpSpecializedCooperativeEEENS5_IJNSA_ILi128EEENSA_ILi64EEESF_EEENS_6half_tENS5_IJlSB_lEEESI_SJ_NS4_8TiledMMAINS4_8MMA_AtomIJNS4_4SM904GMMA25MMA_64x64x16_F32F16F16_SSILNSN_5MajorE0ELSP_0ELNSN_7ScaleInE1ELSQ_1EEEEEENS4_6LayoutINS5_IJNSA_ILi2EEESB_SB_EEENS5_IJSB_NSA_ILi0EEESW_EEEEENS5_IJNS4_10UnderscoreESZ_SZ_EEEEENS4_13SM90_TMA_LOADENS4_14ComposedLayoutINS4_7SwizzleILi3ELi4ELi3EEENS4_18smem_ptr_flag_bitsILi16EEENST_INS5_IJNSA_ILi8EEESG_EEENS5_IJSG_SB_EEEEEEEvNS4_8identityES12_S1C_vS1D_EENS_8epilogue10collective6detail29Sm90TmaWarpSpecializedAdapterINS1G_15DefaultEpilogueISI_SJ_SJ_NS1F_6thread17LinearCombinationISI_Li1EffLNS1K_9ScaleType4KindE0ELNS_15FloatRoundStyleE2ESI_EENS1_15EpilogueDefaultEEEEEvvEEEEvNT_6ParamsE,"a",@progbits
	.sectionflags	@""
	.align	4
.nv.constant0._ZN7cutlass13device_kernelINS_4gemm6kernel13GemmUniversalIN4cute5tupleIJiiiiEEENS1_10collective13CollectiveMmaINS1_34MainloopSm90TmaGmmaWarpSpecializedILi6ENS5_IJNS4_1CILi1EEESB_SB_EEENS1_35KernelTmaWarpSpecializedCooperativeEEENS5_IJNSA_ILi128EEENSA_ILi64EEESF_EEENS_6half_tENS5_IJlSB_lEEESI_SJ_NS4_8TiledMMAINS4_8MMA_AtomIJNS4_4SM904GMMA25MMA_64x64x16_F32F16F16_SSILNSN_5MajorE0ELSP_0ELNSN_7ScaleInE1ELSQ_1EEEEEENS4_6LayoutINS5_IJNSA_ILi2EEESB_SB_EEENS5_IJSB_NSA_ILi0EEESW_EEEEENS5_IJNS4_10UnderscoreESZ_SZ_EEEEENS4_13SM90_TMA_LOADENS4_14ComposedLayoutINS4_7SwizzleILi3ELi4ELi3EEENS4_18smem_ptr_flag_bitsILi16EEENST_INS5_IJNSA_ILi8EEESG_EEENS5_IJSG_SB_EEEEEEEvNS4_8identityES12_S1C_vS1D_EENS_8epilogue10collective6detail29Sm90TmaWarpSpecializedAdapterINS1G_15DefaultEpilogueISI_SJ_SJ_NS1F_6thread17LinearCombinationISI_Li1EffLNS1K_9ScaleType4KindE0ELNS_15FloatRoundStyleE2ESI_EENS1_15EpilogueDefaultEEEEEvvEEEEvNT_6ParamsE:
	.zero		1664


//--------------------- SYMBOLS --------------------------

	.type		.nv.reservedSmem.offset0,@object
	.size		.nv.reservedSmem.offset0,0x4
	.type		__assertfail,@function
